	.target	sm_100a

	.elftype	@"ET_EXEC"


//--------------------- .note.nv.tkinfo           --------------------------
	.section	.note.nv.tkinfo,"",@"SHT_NOTE"
	.sectionflags	@"SHF_NOTE_NV_TKINFO"
	.tkinfo
        /*0018*/ 	.word	0x00000002
        /*0030*/ 	.string	""
        /*0030*/ 	.string	"ptxas"
        /*0030*/ 	.string	"Cuda compilation tools, release 13.0, V13.0.88"
        /*0030*/ 	.string	"Build cuda_13.0.r13.0/compiler.36424714_0"
        /*0030*/ 	.string	"-arch sm_100a -m 64 "



//--------------------- .note.nv.cuinfo           --------------------------
	.section	.note.nv.cuinfo,"",@"SHT_NOTE"
	.sectionflags	@"SHF_NOTE_NV_CUINFO"
        /*0018*/ 	.short	0x0002
        /*001a*/ 	.short	0x0064
        /*001c*/ 	.short	0x0082
	.zero		2


//--------------------- .nv.info                  --------------------------
	.section	.nv.info,"",@"SHT_CUDA_INFO"
	.align	4


	//----- nvinfo : EIATTR_REGCOUNT
	.align		4
        /*0000*/ 	.byte	0x04, 0x2f
        /*0002*/ 	.short	(.L_19 - .L_18)
	.align		4
.L_18:
        /*0004*/ 	.word	index@(_ZN7cutlass13device_kernelINS_4gemm6kernel13GemmUniversalIN4cute5tupleIJiiiiEEENS1_10collective13CollectiveMmaINS1_35MainloopSm100TmaUmmaWarpSpecializedILi3ELi2ELi4ENS5_IJNS4_1CILi1EEESB_SB_EEEEENS5_IJNSA_ILi128EEENSA_ILi64EEENSA_ILi32EEEEEEaNS5_IJlSB_lEEEaSI_NS4_8TiledMMAINS4_8MMA_AtomIJNS4_15SM100_MMA_S8_SSIaaiLi128ELi64ELNS4_4UMMA5MajorE0ELSN_0ELNSM_8SaturateE0EEEEEENS4_6LayoutISC_NS5_IJNSA_ILi0EEESS_SS_EEEEENS5_IJNS4_10UnderscoreESV_SV_EEEEENS4_13SM90_TMA_LOADENS4_14ComposedLayoutINS4_7SwizzleILi1ELi4ELi3EEENS4_18smem_ptr_flag_bitsILi8EEENSR_INS5_IJNSA_ILi8EEESG_EEENS5_IJSG_SB_EEEEEEEvNS4_8identityESY_S18_vS19_EENS_8epilogue10collective18CollectiveEpilogueINS1B_23Sm100TmaWarpSpecializedILi1ELi1ELi64ELb0ELb0EEEJSH_NS5_IJNSR_ISE_SB_EENSR_ISF_SB_EEEEEaSI_aSI_NS1B_6fusion15FusionCallbacksIS1F_NS1J_17LinearCombinationIaiaiLNS_15FloatRoundStyleE2EEESH_S1I_JEEENS4_5SM1004TMEM4LOAD26SM100_TMEM_LOAD_32dp32b64xESY_NSZ_INS10_ILi2ELi4ELi3EEES13_NSR_INS5_IJS14_SF_EEENS5_IJSF_SB_EEEEEEENS4_39AutoVectorizingCopyWithAssumedAlignmentILi128EEENS4_14SM90_TMA_STOREES1X_S1Z_S1Z_EEEvvEEEEvNT_6ParamsE)
        /*0008*/ 	.word	0x000000c6


	//----- nvinfo : EIATTR_FRAME_SIZE
	.align		4
.L_19:
        /*000c*/ 	.byte	0x04, 0x11
        /*000e*/ 	.short	(.L_21 - .L_20)
	.align		4
.L_20:
        /*0010*/ 	.word	index@($__internal_2_$__cuda_sm10x_tcgen05_guardrail_trap_unallocated_columns_being_dealloced)
        /*0014*/ 	.word	0x00000000


	//----- nvinfo : EIATTR_FRAME_SIZE
	.align		4
.L_21:
        /*0018*/ 	.byte	0x04, 0x11
        /*001a*/ 	.short	(.L_23 - .L_22)
	.align		4
.L_22:
        /*001c*/ 	.word	index@($__internal_1_$__cuda_sm10x_tcgen05_guardrail_trap_phase_invalid_during_alloc)
        /*0020*/ 	.word	0x00000000


	//----- nvinfo : EIATTR_FRAME_SIZE
	.align		4
.L_23:
        /*0024*/ 	.byte	0x04, 0x11
        /*0026*/ 	.short	(.L_25 - .L_24)
	.align		4
.L_24:
        /*0028*/ 	.word	index@($__internal_0_$__cuda_sm10x_tcgen05_guardrail_trap_col_being_dealloced_not_returned_by_alloc)
        /*002c*/ 	.word	0x00000000


	//----- nvinfo : EIATTR_FRAME_SIZE
	.align		4
.L_25:
        /*0030*/ 	.byte	0x04, 0x11
        /*0032*/ 	.short	(.L_27 - .L_26)
	.align		4
.L_26:
        /*0034*/ 	.word	index@(_ZN7cutlass13device_kernelINS_4gemm6kernel13GemmUniversalIN4cute5tupleIJiiiiEEENS1_10collective13CollectiveMmaINS1_35MainloopSm100TmaUmmaWarpSpecializedILi3ELi2ELi4ENS5_IJNS4_1CILi1EEESB_SB_EEEEENS5_IJNSA_ILi128EEENSA_ILi64EEENSA_ILi32EEEEEEaNS5_IJlSB_lEEEaSI_NS4_8TiledMMAINS4_8MMA_AtomIJNS4_15SM100_MMA_S8_SSIaaiLi128ELi64ELNS4_4UMMA5MajorE0ELSN_0ELNSM_8SaturateE0EEEEEENS4_6LayoutISC_NS5_IJNSA_ILi0EEESS_SS_EEEEENS5_IJNS4_10UnderscoreESV_SV_EEEEENS4_13SM90_TMA_LOADENS4_14ComposedLayoutINS4_7SwizzleILi1ELi4ELi3EEENS4_18smem_ptr_flag_bitsILi8EEENSR_INS5_IJNSA_ILi8EEESG_EEENS5_IJSG_SB_EEEEEEEvNS4_8identityESY_S18_vS19_EENS_8epilogue10collective18CollectiveEpilogueINS1B_23Sm100TmaWarpSpecializedILi1ELi1ELi64ELb0ELb0EEEJSH_NS5_IJNSR_ISE_SB_EENSR_ISF_SB_EEEEEaSI_aSI_NS1B_6fusion15FusionCallbacksIS1F_NS1J_17LinearCombinationIaiaiLNS_15FloatRoundStyleE2EEESH_S1I_JEEENS4_5SM1004TMEM4LOAD26SM100_TMEM_LOAD_32dp32b64xESY_NSZ_INS10_ILi2ELi4ELi3EEES13_NSR_INS5_IJS14_SF_EEENS5_IJSF_SB_EEEEEEENS4_39AutoVectorizingCopyWithAssumedAlignmentILi128EEENS4_14SM90_TMA_STOREES1X_S1Z_S1Z_EEEvvEEEEvNT_6ParamsE)
        /*0038*/ 	.word	0x00000000


	//----- nvinfo : EIATTR_MIN_STACK_SIZE
	.align		4
.L_27:
        /*003c*/ 	.byte	0x04, 0x12
        /*003e*/ 	.short	(.L_29 - .L_28)
	.align		4
.L_28:
        /*0040*/ 	.word	index@(_ZN7cutlass13device_kernelINS_4gemm6kernel13GemmUniversalIN4cute5tupleIJiiiiEEENS1_10collective13CollectiveMmaINS1_35MainloopSm100TmaUmmaWarpSpecializedILi3ELi2ELi4ENS5_IJNS4_1CILi1EEESB_SB_EEEEENS5_IJNSA_ILi128EEENSA_ILi64EEENSA_ILi32EEEEEEaNS5_IJlSB_lEEEaSI_NS4_8TiledMMAINS4_8MMA_AtomIJNS4_15SM100_MMA_S8_SSIaaiLi128ELi64ELNS4_4UMMA5MajorE0ELSN_0ELNSM_8SaturateE0EEEEEENS4_6LayoutISC_NS5_IJNSA_ILi0EEESS_SS_EEEEENS5_IJNS4_10UnderscoreESV_SV_EEEEENS4_13SM90_TMA_LOADENS4_14ComposedLayoutINS4_7SwizzleILi1ELi4ELi3EEENS4_18smem_ptr_flag_bitsILi8EEENSR_INS5_IJNSA_ILi8EEESG_EEENS5_IJSG_SB_EEEEEEEvNS4_8identityESY_S18_vS19_EENS_8epilogue10collective18CollectiveEpilogueINS1B_23Sm100TmaWarpSpecializedILi1ELi1ELi64ELb0ELb0EEEJSH_NS5_IJNSR_ISE_SB_EENSR_ISF_SB_EEEEEaSI_aSI_NS1B_6fusion15FusionCallbacksIS1F_NS1J_17LinearCombinationIaiaiLNS_15FloatRoundStyleE2EEESH_S1I_JEEENS4_5SM1004TMEM4LOAD26SM100_TMEM_LOAD_32dp32b64xESY_NSZ_INS10_ILi2ELi4ELi3EEES13_NSR_INS5_IJS14_SF_EEENS5_IJSF_SB_EEEEEEENS4_39AutoVectorizingCopyWithAssumedAlignmentILi128EEENS4_14SM90_TMA_STOREES1X_S1Z_S1Z_EEEvvEEEEvNT_6ParamsE)
        /*0044*/ 	.word	0x00000000
.L_29:


//--------------------- .nv.compat                --------------------------
	.section	.nv.compat,"",@"SHT_CUDA_COMPAT_INFO"
	.align	4
        /*0000*/ 	.byte	0x02, 0x09, 0x01, 0x00, 0x02, 0x02, 0x03, 0x00, 0x02, 0x05, 0x06, 0x00, 0x03, 0x07, 0x01, 0x01
        /*0010*/ 	.byte	0x02, 0x03, 0x01, 0x00, 0x02, 0x06, 0x01, 0x00, 0x04, 0x0b, 0x08, 0x00, 0x01, 0x00, 0x00, 0x00
        /*0020*/ 	.byte	0x00, 0x00, 0x00, 0x00


//--------------------- .nv.info._ZN7cutlass13device_kernelINS_4gemm6kernel13GemmUniversalIN4cute5tupleIJiiiiEEENS1_10collective13CollectiveMmaINS1_35MainloopSm100TmaUmmaWarpSpecializedILi3ELi2ELi4ENS5_IJNS4_1CILi1EEESB_SB_EEEEENS5_IJNSA_ILi128EEENSA_ILi64EEENSA_ILi32EEEEEEaNS5_IJlSB_lEEEaSI_NS4_8TiledMMAINS4_8MMA_AtomIJNS4_15SM100_MMA_S8_SSIaaiLi128ELi64ELNS4_4UMMA5MajorE0ELSN_0ELNSM_8SaturateE0EEEEEENS4_6LayoutISC_NS5_IJNSA_ILi0EEESS_SS_EEEEENS5_IJNS4_10UnderscoreESV_SV_EEEEENS4_13SM90_TMA_LOADENS4_14ComposedLayoutINS4_7SwizzleILi1ELi4ELi3EEENS4_18smem_ptr_flag_bitsILi8EEENSR_INS5_IJNSA_ILi8EEESG_EEENS5_IJSG_SB_EEEEEEEvNS4_8identityESY_S18_vS19_EENS_8epilogue10collective18CollectiveEpilogueINS1B_23Sm100TmaWarpSpecializedILi1ELi1ELi64ELb0ELb0EEEJSH_NS5_IJNSR_ISE_SB_EENSR_ISF_SB_EEEEEaSI_aSI_NS1B_6fusion15FusionCallbacksIS1F_NS1J_17LinearCombinationIaiaiLNS_15FloatRoundStyleE2EEESH_S1I_JEEENS4_5SM1004TMEM4LOAD26SM100_TMEM_LOAD_32dp32b64xESY_NSZ_INS10_ILi2ELi4ELi3EEES13_NSR_INS5_IJS14_SF_EEENS5_IJSF_SB_EEEEEEENS4_39AutoVectorizingCopyWithAssumedAlignmentILi128EEENS4_14SM90_TMA_STOREES1X_S1Z_S1Z_EEEvvEEEEvNT_6ParamsE --------------------------
	.section	.nv.info._ZN7cutlass13device_kernelINS_4gemm6kernel13GemmUniversalIN4cute5tupleIJiiiiEEENS1_10collective13CollectiveMmaINS1_35MainloopSm100TmaUmmaWarpSpecializedILi3ELi2ELi4ENS5_IJNS4_1CILi1EEESB_SB_EEEEENS5_IJNSA_ILi128EEENSA_ILi64EEENSA_ILi32EEEEEEaNS5_IJlSB_lEEEaSI_NS4_8TiledMMAINS4_8MMA_AtomIJNS4_15SM100_MMA_S8_SSIaaiLi128ELi64ELNS4_4UMMA5MajorE0ELSN_0ELNSM_8SaturateE0EEEEEENS4_6LayoutISC_NS5_IJNSA_ILi0EEESS_SS_EEEEENS5_IJNS4_10UnderscoreESV_SV_EEEEENS4_13SM90_TMA_LOADENS4_14ComposedLayoutINS4_7SwizzleILi1ELi4ELi3EEENS4_18smem_ptr_flag_bitsILi8EEENSR_INS5_IJNSA_ILi8EEESG_EEENS5_IJSG_SB_EEEEEEEvNS4_8identityESY_S18_vS19_EENS_8epilogue10collective18CollectiveEpilogueINS1B_23Sm100TmaWarpSpecializedILi1ELi1ELi64ELb0ELb0EEEJSH_NS5_IJNSR_ISE_SB_EENSR_ISF_SB_EEEEEaSI_aSI_NS1B_6fusion15FusionCallbacksIS1F_NS1J_17LinearCombinationIaiaiLNS_15FloatRoundStyleE2EEESH_S1I_JEEENS4_5SM1004TMEM4LOAD26SM100_TMEM_LOAD_32dp32b64xESY_NSZ_INS10_ILi2ELi4ELi3EEES13_NSR_INS5_IJS14_SF_EEENS5_IJSF_SB_EEEEEEENS4_39AutoVectorizingCopyWithAssumedAlignmentILi128EEENS4_14SM90_TMA_STOREES1X_S1Z_S1Z_EEEvvEEEEvNT_6ParamsE,"",@"SHT_CUDA_INFO"
	.sectionflags	@""
	.align	4


	//----- nvinfo : EIATTR_CUDA_API_VERSION
	.align		4
        /*0000*/ 	.byte	0x04, 0x37
        /*0002*/ 	.short	(.L_31 - .L_30)
.L_30:
        /*0004*/ 	.word	0x00000082


	//----- nvinfo : EIATTR_KPARAM_INFO
	.align		4
.L_31:
        /*0008*/ 	.byte	0x04, 0x17
        /*000a*/ 	.short	(.L_33 - .L_32)
.L_32:
        /*000c*/ 	.word	0x00000000
        /*0010*/ 	.short	0x0000
        /*0012*/ 	.short	0x0000
        /*0014*/ 	.byte	0x00, 0xf0, 0x01, 0x20


	//----- nvinfo : EIATTR_AT_ENTRY_FRAGMENTS
	.align		4
.L_33:
        /*0018*/ 	.byte	0x04, 0x4f
        /*001a*/ 	.short	(.L_35 - .L_34)


	//   ....[0]....
.L_34:
        /*001c*/ 	.word	0x00000006


	//----- nvinfo : EIATTR_RESERVED_SMEM_USED
	.align		4
.L_35:
        /*0020*/ 	.byte	0x01, 0x41
	.zero		2


	//----- nvinfo : EIATTR_SPARSE_MMA_MASK
	.align		4
        /*0024*/ 	.byte	0x03, 0x50
        /*0026*/ 	.short	0x0000


	//----- nvinfo : EIATTR_TCGEN05_1CTA_USED
	.align		4
        /*0028*/ 	.byte	0x01, 0x51
	.zero		2


	//----- nvinfo : EIATTR_MAXREG_COUNT
	.align		4
        /*002c*/ 	.byte	0x03, 0x1b
        /*002e*/ 	.short	0x00ff


	//----- nvinfo : EIATTR_NUM_BARRIERS
	.align		4
        /*0030*/ 	.byte	0x02, 0x4c
        /*0032*/ 	.byte	0x07
	.zero		1


	//----- nvinfo : EIATTR_EXTERNS
	.align		4
        /*0034*/ 	.byte	0x04, 0x0f
        /*0036*/ 	.short	(.L_37 - .L_36)


	//   ....[0]....
	.align		4
.L_36:
        /*0038*/ 	.word	index@(__assertfail)


	//----- nvinfo : EIATTR_MERCURY_ISA_VERSION
	.align		4
.L_37:
        /*003c*/ 	.byte	0x03, 0x5f
        /*003e*/ 	.short	0x0101


	//----- nvinfo : EIATTR_INT_WARP_WIDE_INSTR_OFFSETS
	.align		4
        /*0040*/ 	.byte	0x04, 0x31
        /*0042*/ 	.short	(.L_39 - .L_38)


	//   ....[0]....
.L_38:
        /*0044*/ 	.word	0x00001d70


	//   ....[1]....
        /*0048*/ 	.word	0x000035e0


	//   ....[2]....
        /*004c*/ 	.word	0x00003600


	//   ....[3]....
        /*0050*/ 	.word	0x00003630


	//   ....[4]....
        /*0054*/ 	.word	0x00004040


	//   ....[5]....
        /*0058*/ 	.word	0x00004130


	//----- nvinfo : EIATTR_COOP_GROUP_MASK_REGIDS
	.align		4
.L_39:
        /*005c*/ 	.byte	0x04, 0x29
        /*005e*/ 	.short	(.L_41 - .L_40)


	//   ....[0]....
.L_40:
        /*0060*/ 	.word	0xffffffff


	//   ....[1]....
        /*0064*/ 	.word	0xffffffff


	//   ....[2]....
        /*0068*/ 	.word	0xffffffff


	//   ....[3]....
        /*006c*/ 	.word	0xffffffff


	//   ....[4]....
        /*0070*/ 	.word	0xffffffff


	//   ....[5]....
        /*0074*/ 	.word	0xffffffff


	//   ....[6]....
        /*0078*/ 	.word	0xffffffff


	//   ....[7]....
        /*007c*/ 	.word	0xffffffff


	//   ....[8]....
        /*0080*/ 	.word	0xffffffff


	//   ....[9]....
        /*0084*/ 	.word	0xffffffff


	//   ....[10]....
        /*0088*/ 	.word	0xffffffff


	//   ....[11]....
        /*008c*/ 	.word	0xffffffff


	//   ....[12]....
        /*0090*/ 	.word	0xffffffff


	//----- nvinfo : EIATTR_COOP_GROUP_INSTR_OFFSETS
	.align		4
.L_41:
        /*0094*/ 	.byte	0x04, 0x28
        /*0096*/ 	.short	(.L_43 - .L_42)


	//   ....[0]....
.L_42:
        /*0098*/ 	.word	0x00000090


	//   ....[1]....
        /*009c*/ 	.word	0x000004d0


	//   ....[2]....
        /*00a0*/ 	.word	0x00000620


	//   ....[3]....
        /*00a4*/ 	.word	0x00000760


	//   ....[4]....
        /*00a8*/ 	.word	0x00000860


	//   ....[5]....
        /*00ac*/ 	.word	0x000009d0


	//   ....[6]....
        /*00b0*/ 	.word	0x00000b70


	//   ....[7]....
        /*00b4*/ 	.word	0x00001c50


	//   ....[8]....
        /*00b8*/ 	.word	0x000029a0


	//   ....[9]....
        /*00bc*/ 	.word	0x00002bb0


	//   ....[10]....
        /*00c0*/ 	.word	0x00002be0


	//   ....[11]....
        /*00c4*/ 	.word	0x000034c0


	//   ....[12]....
        /*00c8*/ 	.word	0x000036f0


	//----- nvinfo : EIATTR_VRC_CTA_INIT_COUNT
	.align		4
.L_43:
        /*00cc*/ 	.byte	0x02, 0x4a
        /*00ce*/ 	.byte	0x80
	.zero		1


	//----- nvinfo : EIATTR_SYSCALL_OFFSETS
	.align		4
        /*00d0*/ 	.byte	0x04, 0x46
        /*00d2*/ 	.short	(.L_45 - .L_44)


	//   ....[0]....
.L_44:
        /*00d4*/ 	.word	0x00004b60


	//   ....[1]....
        /*00d8*/ 	.word	0x00004ca0


	//   ....[2]....
        /*00dc*/ 	.word	0x00005440


	//----- nvinfo : EIATTR_MBARRIER_INSTR_OFFSETS
	.align		4
.L_45:
        /*00e0*/ 	.byte	0x04, 0x39
        /*00e2*/ 	.short	(.L_47 - .L_46)


	//   ....[0]....
.L_46:
        /*00e4*/ 	.word	0x000005b0
        /*00e8*/ 	.word	0x000000ff
        /*00ec*/ 	.word	0x00000000
        /*00f0*/ 	.short	0x0100
        /*00f2*/ 	.byte	0x05
	.zero		1


	//   ....[1]....
        /*00f4*/ 	.word	0x000005c0
        /*00f8*/ 	.word	0x000000ff
        /*00fc*/ 	.word	0x00000018
        /*0100*/ 	.short	0x0100
        /*0102*/ 	.byte	0x05
	.zero		1


	//   ....[2]....
        /*0104*/ 	.word	0x000005d0
        /*0108*/ 	.word	0x000000ff
        /*010c*/ 	.word	0x00000008
        /*0110*/ 	.short	0x0100
        /*0112*/ 	.byte	0x05
	.zero		1


	//   ....[3]....
        /*0114*/ 	.word	0x000005e0
        /*0118*/ 	.word	0x000000ff
        /*011c*/ 	.word	0x00000020
        /*0120*/ 	.short	0x0100
        /*0122*/ 	.byte	0x05
	.zero		1


	//   ....[4]....
        /*0124*/ 	.word	0x000005f0
        /*0128*/ 	.word	0x000000ff
        /*012c*/ 	.word	0x00000010
        /*0130*/ 	.short	0x0100
        /*0132*/ 	.byte	0x05
	.zero		1


	//   ....[5]....
        /*0134*/ 	.word	0x00000600
        /*0138*/ 	.word	0x000000ff
        /*013c*/ 	.word	0x00000028
        /*0140*/ 	.short	0x0100
        /*0142*/ 	.byte	0x05
	.zero		1


	//   ....[6]....
        /*0144*/ 	.word	0x00000730
        /*0148*/ 	.word	0x000000ff
        /*014c*/ 	.word	0x00000030
        /*0150*/ 	.short	0x0100
        /*0152*/ 	.byte	0x06
	.zero		1


	//   ....[7]....
        /*0154*/ 	.word	0x00000740
        /*0158*/ 	.word	0x000000ff
        /*015c*/ 	.word	0x00000038
        /*0160*/ 	.short	0x0100
        /*0162*/ 	.byte	0x06
	.zero		1


	//   ....[8]....
        /*0164*/ 	.word	0x00000830
        /*0168*/ 	.word	0x000000ff
        /*016c*/ 	.word	0x00000040
        /*0170*/ 	.short	0x0100
        /*0172*/ 	.byte	0x05
	.zero		1


	//   ....[9]....
        /*0174*/ 	.word	0x00000840
        /*0178*/ 	.word	0x000000ff
        /*017c*/ 	.word	0x00000048
        /*0180*/ 	.short	0x0100
        /*0182*/ 	.byte	0x05
	.zero		1


	//   ....[10]....
        /*0184*/ 	.word	0x00000980
        /*0188*/ 	.word	0x000000ff
        /*018c*/ 	.word	0x00000050
        /*0190*/ 	.short	0x0100
        /*0192*/ 	.byte	0x05
	.zero		1


	//   ....[11]....
        /*0194*/ 	.word	0x00000990
        /*0198*/ 	.word	0x000000ff
        /*019c*/ 	.word	0x00000060
        /*01a0*/ 	.short	0x0100
        /*01a2*/ 	.byte	0x05
	.zero		1


	//   ....[12]....
        /*01a4*/ 	.word	0x000009a0
        /*01a8*/ 	.word	0x000000ff
        /*01ac*/ 	.word	0x00000058
        /*01b0*/ 	.short	0x0100
        /*01b2*/ 	.byte	0x05
	.zero		1


	//   ....[13]....
        /*01b4*/ 	.word	0x000009b0
        /*01b8*/ 	.word	0x000000ff
        /*01bc*/ 	.word	0x00000068
        /*01c0*/ 	.short	0x0100
        /*01c2*/ 	.byte	0x05
	.zero		1


	//   ....[14]....
        /*01c4*/ 	.word	0x00000ae0
        /*01c8*/ 	.word	0x000000ff
        /*01cc*/ 	.word	0x00000070
        /*01d0*/ 	.short	0x0100
        /*01d2*/ 	.byte	0x06
	.zero		1


	//   ....[15]....
        /*01d4*/ 	.word	0x00000af0
        /*01d8*/ 	.word	0x000000ff
        /*01dc*/ 	.word	0x00000090
        /*01e0*/ 	.short	0x0100
        /*01e2*/ 	.byte	0x06
	.zero		1


	//   ....[16]....
        /*01e4*/ 	.word	0x00000b00
        /*01e8*/ 	.word	0x000000ff
        /*01ec*/ 	.word	0x00000078
        /*01f0*/ 	.short	0x0100
        /*01f2*/ 	.byte	0x06
	.zero		1


	//   ....[17]....
        /*01f4*/ 	.word	0x00000b10
        /*01f8*/ 	.word	0x000000ff
        /*01fc*/ 	.word	0x00000098
        /*0200*/ 	.short	0x0100
        /*0202*/ 	.byte	0x06
	.zero		1


	//   ....[18]....
        /*0204*/ 	.word	0x00000b20
        /*0208*/ 	.word	0x000000ff
        /*020c*/ 	.word	0x00000080
        /*0210*/ 	.short	0x0100
        /*0212*/ 	.byte	0x06
	.zero		1


	//   ....[19]....
        /*0214*/ 	.word	0x00000b30
        /*0218*/ 	.word	0x000000ff
        /*021c*/ 	.word	0x000000a0
        /*0220*/ 	.short	0x0100
        /*0222*/ 	.byte	0x06
	.zero		1


	//   ....[20]....
        /*0224*/ 	.word	0x00000b40
        /*0228*/ 	.word	0x000000ff
        /*022c*/ 	.word	0x00000088
        /*0230*/ 	.short	0x0100
        /*0232*/ 	.byte	0x06
	.zero		1


	//   ....[21]....
        /*0234*/ 	.word	0x00000b50
        /*0238*/ 	.word	0x000000ff
        /*023c*/ 	.word	0x000000a8
        /*0240*/ 	.short	0x0100
        /*0242*/ 	.byte	0x06
	.zero		1


	//   ....[22]....
        /*0244*/ 	.word	0x00000c40
        /*0248*/ 	.word	0x000000ff
        /*024c*/ 	.word	0x000000b0
        /*0250*/ 	.short	0x0100
        /*0252*/ 	.byte	0x05
	.zero		1


	//   ....[23]....
        /*0254*/ 	.word	0x00000c50
        /*0258*/ 	.word	0x000000ff
        /*025c*/ 	.word	0x000000c0
        /*0260*/ 	.short	0x0100
        /*0262*/ 	.byte	0x05
	.zero		1


	//   ....[24]....
        /*0264*/ 	.word	0x00000c60
        /*0268*/ 	.word	0x000000ff
        /*026c*/ 	.word	0x000000b8
        /*0270*/ 	.short	0x0100
        /*0272*/ 	.byte	0x05
	.zero		1


	//   ....[25]....
        /*0274*/ 	.word	0x00000c70
        /*0278*/ 	.word	0x000000ff
        /*027c*/ 	.word	0x000000c8
        /*0280*/ 	.short	0x0100
        /*0282*/ 	.byte	0x05
	.zero		1


	//   ....[26]....
        /*0284*/ 	.word	0x00001550
        /*0288*/ 	.word	0x00000003
        /*028c*/ 	.word	0x000000c0
        /*0290*/ 	.short	0x010a
        /*0292*/ 	.byte	0xff
	.zero		1


	//   ....[27]....
        /*0294*/ 	.word	0x00001580
        /*0298*/ 	.word	0x00000003
        /*029c*/ 	.word	0x000000b0
        /*02a0*/ 	.short	0x0101
        /*02a2*/ 	.byte	0xff
	.zero		1


	//   ....[28]....
        /*02a4*/ 	.word	0x00001650
        /*02a8*/ 	.word	0x000000ff
        /*02ac*/ 	.word	0x00000018
        /*02b0*/ 	.short	0x010a
        /*02b2*/ 	.byte	0x08
	.zero		1


	//   ....[29]....
        /*02b4*/ 	.word	0x000016f0
        /*02b8*/ 	.word	0x000000ff
        /*02bc*/ 	.word	0x00000018
        /*02c0*/ 	.short	0x010a
        /*02c2*/ 	.byte	0x21
	.zero		1


	//   ....[30]....
        /*02c4*/ 	.word	0x00001840
        /*02c8*/ 	.word	0x000000ff
        /*02cc*/ 	.word	0x00000018
        /*02d0*/ 	.short	0x010a
        /*02d2*/ 	.byte	0x08
	.zero		1


	//   ....[31]....
        /*02d4*/ 	.word	0x00001950
        /*02d8*/ 	.word	0x000000ff
        /*02dc*/ 	.word	0x00000048
        /*02e0*/ 	.short	0x0101
        /*02e2*/ 	.byte	0x04
	.zero		1


	//   ....[32]....
        /*02e4*/ 	.word	0x00001970
        /*02e8*/ 	.word	0x000000ff
        /*02ec*/ 	.word	0x00000018
        /*02f0*/ 	.short	0x010a
        /*02f2*/ 	.byte	0x08
	.zero		1


	//   ....[33]....
        /*02f4*/ 	.word	0x000019f0
        /*02f8*/ 	.word	0x000000ff
        /*02fc*/ 	.word	0x00000018
        /*0300*/ 	.short	0x010a
        /*0302*/ 	.byte	0x11
	.zero		1


	//   ....[34]....
        /*0304*/ 	.word	0x00001b40
        /*0308*/ 	.word	0x000000ff
        /*030c*/ 	.word	0x00000018
        /*0310*/ 	.short	0x010a
        /*0312*/ 	.byte	0x08
	.zero		1


	//   ....[35]....
        /*0314*/ 	.word	0x00001c80
        /*0318*/ 	.word	0x00000002
        /*031c*/ 	.word	0x00000050
        /*0320*/ 	.short	0x010a
        /*0322*/ 	.byte	0xff
	.zero		1


	//   ....[36]....
        /*0324*/ 	.word	0x00001d40
        /*0328*/ 	.word	0x00000002
        /*032c*/ 	.word	0x00000000
        /*0330*/ 	.short	0x0101
        /*0332*/ 	.byte	0xff
	.zero		1


	//   ....[37]....
        /*0334*/ 	.word	0x000022a0
        /*0338*/ 	.word	0x000000ff
        /*033c*/ 	.word	0x00000000
        /*0340*/ 	.short	0x010a
        /*0342*/ 	.byte	0x05
	.zero		1


	//   ....[38]....
        /*0344*/ 	.word	0x00002330
        /*0348*/ 	.word	0x000000ff
        /*034c*/ 	.word	0x00000000
        /*0350*/ 	.short	0x010a
        /*0352*/ 	.byte	0x05
	.zero		1


	//   ....[39]....
        /*0354*/ 	.word	0x000023d0
        /*0358*/ 	.word	0x00000000
        /*035c*/ 	.word	0x00000000
        /*0360*/ 	.short	0x010a
        /*0362*/ 	.byte	0xff
	.zero		1


	//   ....[40]....
        /*0364*/ 	.word	0x000024f0
        /*0368*/ 	.word	0x00000000
        /*036c*/ 	.word	0x000000b0
        /*0370*/ 	.short	0x010a
        /*0372*/ 	.byte	0xff
	.zero		1


	//   ....[41]....
        /*0374*/ 	.word	0x00002550
        /*0378*/ 	.word	0x00000004
        /*037c*/ 	.word	0x00000000
        /*0380*/ 	.short	0x0101
        /*0382*/ 	.byte	0xff
	.zero		1


	//   ....[42]....
        /*0384*/ 	.word	0x00002570
        /*0388*/ 	.word	0x000000ff
        /*038c*/ 	.word	0x00000060
        /*0390*/ 	.short	0x010a
        /*0392*/ 	.byte	0x05
	.zero		1


	//   ....[43]....
        /*0394*/ 	.word	0x00002690
        /*0398*/ 	.word	0x00000000
        /*039c*/ 	.word	0x00000050
        /*03a0*/ 	.short	0x010a
        /*03a2*/ 	.byte	0xff
	.zero		1


	//   ....[44]....
        /*03a4*/ 	.word	0x000027a0
        /*03a8*/ 	.word	0x00000000
        /*03ac*/ 	.word	0x00000000
        /*03b0*/ 	.short	0x0101
        /*03b2*/ 	.byte	0xff
	.zero		1


	//   ....[45]....
        /*03b4*/ 	.word	0x00002830
        /*03b8*/ 	.word	0x000000ff
        /*03bc*/ 	.word	0x00000060
        /*03c0*/ 	.short	0x0106
        /*03c2*/ 	.byte	0x05
	.zero		1


	//   ....[46]....
        /*03c4*/ 	.word	0x00002850
        /*03c8*/ 	.word	0x000000ff
        /*03cc*/ 	.word	0x00000060
        /*03d0*/ 	.short	0x010a
        /*03d2*/ 	.byte	0x05
	.zero		1


	//   ....[47]....
        /*03d4*/ 	.word	0x000028e0
        /*03d8*/ 	.word	0x000000ff
        /*03dc*/ 	.word	0x00000060
        /*03e0*/ 	.short	0x0106
        /*03e2*/ 	.byte	0x04
	.zero		1


	//   ....[48]....
        /*03e4*/ 	.word	0x00002920
        /*03e8*/ 	.word	0x00000000
        /*03ec*/ 	.word	0x00000060
        /*03f0*/ 	.short	0x010a
        /*03f2*/ 	.byte	0xff
	.zero		1


	//   ....[49]....
        /*03f4*/ 	.word	0x00002e00
        /*03f8*/ 	.word	0x00000000
        /*03fc*/ 	.word	0x00000050
        /*0400*/ 	.short	0x010a
        /*0402*/ 	.byte	0xff
	.zero		1


	//   ....[50]....
        /*0404*/ 	.word	0x00002f00
        /*0408*/ 	.word	0x00000003
        /*040c*/ 	.word	0x00000000
        /*0410*/ 	.short	0x0101
        /*0412*/ 	.byte	0xff
	.zero		1


	//   ....[51]....
        /*0414*/ 	.word	0x00002f10
        /*0418*/ 	.word	0x000000ff
        /*041c*/ 	.word	0x00000000
        /*0420*/ 	.short	0x010a
        /*0422*/ 	.byte	0x04
	.zero		1


	//   ....[52]....
        /*0424*/ 	.word	0x00002f30
        /*0428*/ 	.word	0x000000ff
        /*042c*/ 	.word	0x00000090
        /*0430*/ 	.short	0x010a
        /*0432*/ 	.byte	0x09
	.zero		1


	//   ....[53]....
        /*0434*/ 	.word	0x00003010
        /*0438*/ 	.word	0x000000ff
        /*043c*/ 	.word	0x00000000
        /*0440*/ 	.short	0x010a
        /*0442*/ 	.byte	0x07
	.zero		1


	//   ....[54]....
        /*0444*/ 	.word	0x00003140
        /*0448*/ 	.word	0x000000ff
        /*044c*/ 	.word	0x00000000
        /*0450*/ 	.short	0x010a
        /*0452*/ 	.byte	0x04
	.zero		1


	//   ....[55]....
        /*0454*/ 	.word	0x000032f0
        /*0458*/ 	.word	0x000000ff
        /*045c*/ 	.word	0x00000000
        /*0460*/ 	.short	0x010a
        /*0462*/ 	.byte	0x05
	.zero		1


	//   ....[56]....
        /*0464*/ 	.word	0x00003380
        /*0468*/ 	.word	0x000000ff
        /*046c*/ 	.word	0x00000000
        /*0470*/ 	.short	0x010a
        /*0472*/ 	.byte	0x05
	.zero		1


	//   ....[57]....
        /*0474*/ 	.word	0x00003410
        /*0478*/ 	.word	0x000000ff
        /*047c*/ 	.word	0x00000000
        /*0480*/ 	.short	0x010a
        /*0482*/ 	.byte	0x05
	.zero		1


	//   ....[58]....
        /*0484*/ 	.word	0x000034a0
        /*0488*/ 	.word	0x000000ff
        /*048c*/ 	.word	0x00000000
        /*0490*/ 	.short	0x010a
        /*0492*/ 	.byte	0x07
	.zero		1


	//   ....[59]....
        /*0494*/ 	.word	0x000038e0
        /*0498*/ 	.word	0x00000000
        /*049c*/ 	.word	0x00000050
        /*04a0*/ 	.short	0x010a
        /*04a2*/ 	.byte	0xff
	.zero		1


	//   ....[60]....
        /*04a4*/ 	.word	0x000039d0
        /*04a8*/ 	.word	0x00000000
        /*04ac*/ 	.word	0x00000000
        /*04b0*/ 	.short	0x0101
        /*04b2*/ 	.byte	0xff
	.zero		1


	//   ....[61]....
        /*04b4*/ 	.word	0x00003cf0
        /*04b8*/ 	.word	0x000000ff
        /*04bc*/ 	.word	0x00000048
        /*04c0*/ 	.short	0x010a
        /*04c2*/ 	.byte	0x06
	.zero		1


	//   ....[62]....
        /*04c4*/ 	.word	0x00003e70
        /*04c8*/ 	.word	0x000000ff
        /*04cc*/ 	.word	0x00000038
        /*04d0*/ 	.short	0x010a
        /*04d2*/ 	.byte	0x06
	.zero		1


	//   ....[63]....
        /*04d4*/ 	.word	0x000041a0
        /*04d8*/ 	.word	0x000000ff
        /*04dc*/ 	.word	0x00000030
        /*04e0*/ 	.short	0x010b
        /*04e2*/ 	.byte	0x06
	.zero		1


	//   ....[64]....
        /*04e4*/ 	.word	0x000041c0
        /*04e8*/ 	.word	0x000000ff
        /*04ec*/ 	.word	0x00000000
        /*04f0*/ 	.short	0x0101
        /*04f2*/ 	.byte	0x25
	.zero		1


	//   ....[65]....
        /*04f4*/ 	.word	0x00004200
        /*04f8*/ 	.word	0x00000000
        /*04fc*/ 	.word	0x00000038
        /*0500*/ 	.short	0x010a
        /*0502*/ 	.byte	0xff
	.zero		1


	//   ....[66]....
        /*0504*/ 	.word	0x00004570
        /*0508*/ 	.word	0x00000000
        /*050c*/ 	.word	0x00000050
        /*0510*/ 	.short	0x010a
        /*0512*/ 	.byte	0xff
	.zero		1


	//   ....[67]....
        /*0514*/ 	.word	0x00004680
        /*0518*/ 	.word	0x00000000
        /*051c*/ 	.word	0x00000000
        /*0520*/ 	.short	0x0101
        /*0522*/ 	.byte	0xff
	.zero		1


	//   ....[68]....
        /*0524*/ 	.word	0x00005020
        /*0528*/ 	.word	0x000000ff
        /*052c*/ 	.word	0x00000030
        /*0530*/ 	.short	0x010a
        /*0532*/ 	.byte	0x2b
	.zero		1


	//   ....[69]....
        /*0534*/ 	.word	0x00005030
        /*0538*/ 	.word	0x00000094
        /*053c*/ 	.word	0x00000070
        /*0540*/ 	.short	0x010a
        /*0542*/ 	.byte	0xff
	.zero		1


	//   ....[70]....
        /*0544*/ 	.word	0x000051c0
        /*0548*/ 	.word	0x000000ff
        /*054c*/ 	.word	0x00000030
        /*0550*/ 	.short	0x010a
        /*0552*/ 	.byte	0x2b
	.zero		1


	//   ....[71]....
        /*0554*/ 	.word	0x000052c0
        /*0558*/ 	.word	0x000000ff
        /*055c*/ 	.word	0x00000000
        /*0560*/ 	.short	0x0101
        /*0562*/ 	.byte	0x04
	.zero		1


	//   ....[72]....
        /*0564*/ 	.word	0x00005320
        /*0568*/ 	.word	0x00000094
        /*056c*/ 	.word	0x00000070
        /*0570*/ 	.short	0x010a
        /*0572*/ 	.byte	0xff
	.zero		1


	//   ....[73]....
        /*0574*/ 	.word	0x00005690
        /*0578*/ 	.word	0x000000ff
        /*057c*/ 	.word	0x00000000
        /*0580*/ 	.short	0x0101
        /*0582*/ 	.byte	0x05
	.zero		1


	//   ....[74]....
        /*0584*/ 	.word	0x00006880
        /*0588*/ 	.word	0x00000003
        /*058c*/ 	.word	0x000000c0
        /*0590*/ 	.short	0x010a
        /*0592*/ 	.byte	0xff
	.zero		1


	//   ....[75]....
        /*0594*/ 	.word	0x000068e0
        /*0598*/ 	.word	0x00000002
        /*059c*/ 	.word	0x00000018
        /*05a0*/ 	.short	0x010a
        /*05a2*/ 	.byte	0xff
	.zero		1


	//   ....[76]....
        /*05a4*/ 	.word	0x00006940
        /*05a8*/ 	.word	0x00000002
        /*05ac*/ 	.word	0x00000018
        /*05b0*/ 	.short	0x010a
        /*05b2*/ 	.byte	0xff
	.zero		1


	//   ....[77]....
        /*05b4*/ 	.word	0x00006990
        /*05b8*/ 	.word	0x00000002
        /*05bc*/ 	.word	0x00000050
        /*05c0*/ 	.short	0x010a
        /*05c2*/ 	.byte	0xff
	.zero		1


	//   ....[78]....
        /*05c4*/ 	.word	0x000069f0
        /*05c8*/ 	.word	0x00000000
        /*05cc*/ 	.word	0x00000000
        /*05d0*/ 	.short	0x010a
        /*05d2*/ 	.byte	0xff
	.zero		1


	//   ....[79]....
        /*05d4*/ 	.word	0x00006a50
        /*05d8*/ 	.word	0x00000000
        /*05dc*/ 	.word	0x00000000
        /*05e0*/ 	.short	0x010a
        /*05e2*/ 	.byte	0xff
	.zero		1


	//   ....[80]....
        /*05e4*/ 	.word	0x00006aa0
        /*05e8*/ 	.word	0x00000000
        /*05ec*/ 	.word	0x000000b0
        /*05f0*/ 	.short	0x010a
        /*05f2*/ 	.byte	0xff
	.zero		1


	//   ....[81]....
        /*05f4*/ 	.word	0x00006b00
        /*05f8*/ 	.word	0x00000000
        /*05fc*/ 	.word	0x00000060
        /*0600*/ 	.short	0x010a
        /*0602*/ 	.byte	0xff
	.zero		1


	//   ....[82]....
        /*0604*/ 	.word	0x00006b50
        /*0608*/ 	.word	0x00000000
        /*060c*/ 	.word	0x00000050
        /*0610*/ 	.short	0x010a
        /*0612*/ 	.byte	0xff
	.zero		1


	//   ....[83]....
        /*0614*/ 	.word	0x00006bb0
        /*0618*/ 	.word	0x00000000
        /*061c*/ 	.word	0x00000060
        /*0620*/ 	.short	0x010a
        /*0622*/ 	.byte	0xff
	.zero		1


	//   ....[84]....
        /*0624*/ 	.word	0x00006c00
        /*0628*/ 	.word	0x00000000
        /*062c*/ 	.word	0x00000050
        /*0630*/ 	.short	0x010a
        /*0632*/ 	.byte	0xff
	.zero		1


	//   ....[85]....
        /*0634*/ 	.word	0x00006c60
        /*0638*/ 	.word	0x00000003
        /*063c*/ 	.word	0x00000090
        /*0640*/ 	.short	0x010a
        /*0642*/ 	.byte	0xff
	.zero		1


	//   ....[86]....
        /*0644*/ 	.word	0x00006cc0
        /*0648*/ 	.word	0x00000000
        /*064c*/ 	.word	0x00000000
        /*0650*/ 	.short	0x010a
        /*0652*/ 	.byte	0xff
	.zero		1


	//   ....[87]....
        /*0654*/ 	.word	0x00006d20
        /*0658*/ 	.word	0x00000000
        /*065c*/ 	.word	0x00000000
        /*0660*/ 	.short	0x010a
        /*0662*/ 	.byte	0xff
	.zero		1


	//   ....[88]....
        /*0664*/ 	.word	0x00006d80
        /*0668*/ 	.word	0x00000000
        /*066c*/ 	.word	0x00000000
        /*0670*/ 	.short	0x010a
        /*0672*/ 	.byte	0xff
	.zero		1


	//   ....[89]....
        /*0674*/ 	.word	0x00006de0
        /*0678*/ 	.word	0x00000000
        /*067c*/ 	.word	0x00000000
        /*0680*/ 	.short	0x010a
        /*0682*/ 	.byte	0xff
	.zero		1


	//   ....[90]....
        /*0684*/ 	.word	0x00006e40
        /*0688*/ 	.word	0x00000000
        /*068c*/ 	.word	0x00000000
        /*0690*/ 	.short	0x010a
        /*0692*/ 	.byte	0xff
	.zero		1


	//   ....[91]....
        /*0694*/ 	.word	0x00006e90
        /*0698*/ 	.word	0x00000000
        /*069c*/ 	.word	0x00000050
        /*06a0*/ 	.short	0x010a
        /*06a2*/ 	.byte	0xff
	.zero		1


	//   ....[92]....
        /*06a4*/ 	.word	0x00006ef0
        /*06a8*/ 	.word	0x00000000
        /*06ac*/ 	.word	0x00000048
        /*06b0*/ 	.short	0x010a
        /*06b2*/ 	.byte	0xff
	.zero		1


	//   ....[93]....
        /*06b4*/ 	.word	0x00006f50
        /*06b8*/ 	.word	0x00000003
        /*06bc*/ 	.word	0x00000038
        /*06c0*/ 	.short	0x010a
        /*06c2*/ 	.byte	0xff
	.zero		1


	//   ....[94]....
        /*06c4*/ 	.word	0x00006fa0
        /*06c8*/ 	.word	0x00000000
        /*06cc*/ 	.word	0x00000050
        /*06d0*/ 	.short	0x010a
        /*06d2*/ 	.byte	0xff
	.zero		1


	//   ....[95]....
        /*06d4*/ 	.word	0x00007000
        /*06d8*/ 	.word	0x00000000
        /*06dc*/ 	.word	0x00000030
        /*06e0*/ 	.short	0x010a
        /*06e2*/ 	.byte	0xff
	.zero		1


	//   ....[96]....
        /*06e4*/ 	.word	0x00007050
        /*06e8*/ 	.word	0x00000094
        /*06ec*/ 	.word	0x00000070
        /*06f0*/ 	.short	0x010a
        /*06f2*/ 	.byte	0xff
	.zero		1


	//----- nvinfo : EIATTR_NUM_MBARRIERS
	.align		4
.L_47:
        /*06f4*/ 	.byte	0x03, 0x38
        /*06f6*/ 	.short	0x001a


	//----- nvinfo : EIATTR_EXIT_INSTR_OFFSETS
	.align		4
        /*06f8*/ 	.byte	0x04, 0x1c
        /*06fa*/ 	.short	(.L_49 - .L_48)


	//   ....[0]....
.L_48:
        /*06fc*/ 	.word	0x00002400


	//   ....[1]....
        /*0700*/ 	.word	0x000028f0


	//   ....[2]....
        /*0704*/ 	.word	0x00002950


	//   ....[3]....
        /*0708*/ 	.word	0x00003700


	//   ....[4]....
        /*070c*/ 	.word	0x00004230


	//   ....[5]....
        /*0710*/ 	.word	0x00004270


	//   ....[6]....
        /*0714*/ 	.word	0x00006870


	//----- nvinfo : EIATTR_MAX_THREADS
	.align		4
.L_49:
        /*0718*/ 	.byte	0x04, 0x05
        /*071a*/ 	.short	(.L_51 - .L_50)
.L_50:
        /*071c*/ 	.word	0x00000100
        /*0720*/ 	.word	0x00000001
        /*0724*/ 	.word	0x00000001


	//----- nvinfo : EIATTR_CRS_STACK_SIZE
	.align		4
.L_51:
        /*0728*/ 	.byte	0x04, 0x1e
        /*072a*/ 	.short	(.L_53 - .L_52)
.L_52:
        /*072c*/ 	.word	0x00000000


	//----- nvinfo : EIATTR_CBANK_PARAM_SIZE
	.align		4
.L_53:
        /*0730*/ 	.byte	0x03, 0x19
        /*0732*/ 	.short	0x0800


	//----- nvinfo : EIATTR_PARAM_CBANK
	.align		4
        /*0734*/ 	.byte	0x04, 0x0a
        /*0736*/ 	.short	(.L_55 - .L_54)
	.align		4
.L_54:
        /*0738*/ 	.word	index@(.nv.constant0._ZN7cutlass13device_kernelINS_4gemm6kernel13GemmUniversalIN4cute5tupleIJiiiiEEENS1_10collective13CollectiveMmaINS1_35MainloopSm100TmaUmmaWarpSpecializedILi3ELi2ELi4ENS5_IJNS4_1CILi1EEESB_SB_EEEEENS5_IJNSA_ILi128EEENSA_ILi64EEENSA_ILi32EEEEEEaNS5_IJlSB_lEEEaSI_NS4_8TiledMMAINS4_8MMA_AtomIJNS4_15SM100_MMA_S8_SSIaaiLi128ELi64ELNS4_4UMMA5MajorE0ELSN_0ELNSM_8SaturateE0EEEEEENS4_6LayoutISC_NS5_IJNSA_ILi0EEESS_SS_EEEEENS5_IJNS4_10UnderscoreESV_SV_EEEEENS4_13SM90_TMA_LOADENS4_14ComposedLayoutINS4_7SwizzleILi1ELi4ELi3EEENS4_18smem_ptr_flag_bitsILi8EEENSR_INS5_IJNSA_ILi8EEESG_EEENS5_IJSG_SB_EEEEEEEvNS4_8identityESY_S18_vS19_EENS_8epilogue10collective18CollectiveEpilogueINS1B_23Sm100TmaWarpSpecializedILi1ELi1ELi64ELb0ELb0EEEJSH_NS5_IJNSR_ISE_SB_EENSR_ISF_SB_EEEEEaSI_aSI_NS1B_6fusion15FusionCallbacksIS1F_NS1J_17LinearCombinationIaiaiLNS_15FloatRoundStyleE2EEESH_S1I_JEEENS4_5SM1004TMEM4LOAD26SM100_TMEM_LOAD_32dp32b64xESY_NSZ_INS10_ILi2ELi4ELi3EEES13_NSR_INS5_IJS14_SF_EEENS5_IJSF_SB_EEEEEEENS4_39AutoVectorizingCopyWithAssumedAlignmentILi128EEENS4_14SM90_TMA_STOREES1X_S1Z_S1Z_EEEvvEEEEvNT_6ParamsE)
        /*073c*/ 	.short	0x0380
        /*073e*/ 	.short	0x0800


	//----- nvinfo : EIATTR_SW_WAR
	.align		4
.L_55:
        /*0740*/ 	.byte	0x04, 0x36
        /*0742*/ 	.short	(.L_57 - .L_56)
.L_56:
        /*0744*/ 	.word	0x00000008
.L_57:


//--------------------- .nv.callgraph             --------------------------
	.section	.nv.callgraph,"",@"SHT_CUDA_CALLGRAPH"
	.align	4
	.sectionentsize	8
	.align		4
        /*0000*/ 	.word	0x00000000
	.align		4
        /*0004*/ 	.word	0xffffffff
	.align		4
        /*0008*/ 	.word	index@(_ZN7cutlass13device_kernelINS_4gemm6kernel13GemmUniversalIN4cute5tupleIJiiiiEEENS1_10collective13CollectiveMmaINS1_35MainloopSm100TmaUmmaWarpSpecializedILi3ELi2ELi4ENS5_IJNS4_1CILi1EEESB_SB_EEEEENS5_IJNSA_ILi128EEENSA_ILi64EEENSA_ILi32EEEEEEaNS5_IJlSB_lEEEaSI_NS4_8TiledMMAINS4_8MMA_AtomIJNS4_15SM100_MMA_S8_SSIaaiLi128ELi64ELNS4_4UMMA5MajorE0ELSN_0ELNSM_8SaturateE0EEEEEENS4_6LayoutISC_NS5_IJNSA_ILi0EEESS_SS_EEEEENS5_IJNS4_10UnderscoreESV_SV_EEEEENS4_13SM90_TMA_LOADENS4_14ComposedLayoutINS4_7SwizzleILi1ELi4ELi3EEENS4_18smem_ptr_flag_bitsILi8EEENSR_INS5_IJNSA_ILi8EEESG_EEENS5_IJSG_SB_EEEEEEEvNS4_8identityESY_S18_vS19_EENS_8epilogue10collective18CollectiveEpilogueINS1B_23Sm100TmaWarpSpecializedILi1ELi1ELi64ELb0ELb0EEEJSH_NS5_IJNSR_ISE_SB_EENSR_ISF_SB_EEEEEaSI_aSI_NS1B_6fusion15FusionCallbacksIS1F_NS1J_17LinearCombinationIaiaiLNS_15FloatRoundStyleE2EEESH_S1I_JEEENS4_5SM1004TMEM4LOAD26SM100_TMEM_LOAD_32dp32b64xESY_NSZ_INS10_ILi2ELi4ELi3EEES13_NSR_INS5_IJS14_SF_EEENS5_IJSF_SB_EEEEEEENS4_39AutoVectorizingCopyWithAssumedAlignmentILi128EEENS4_14SM90_TMA_STOREES1X_S1Z_S1Z_EEEvvEEEEvNT_6ParamsE)
	.align		4
        /*000c*/ 	.word	index@(__assertfail)
	.align		4
        /*0010*/ 	.word	0x00000000
	.align		4
        /*0014*/ 	.word	0xfffffffe
	.align		4
        /*0018*/ 	.word	0x00000000
	.align		4
        /*001c*/ 	.word	0xfffffffd
	.align		4
        /*0020*/ 	.word	0x00000000
	.align		4
        /*0024*/ 	.word	0xfffffffc


//--------------------- .nv.constant4             --------------------------
	.section	.nv.constant4,"a",@progbits
	.align	8
	.align		8
.nv.constant4:
        /*0000*/ 	.dword	__assertfail
	.align		8
        /*0008*/ 	.dword	__unnamed_1
	.align		8
        /*0010*/ 	.dword	__unnamed_2
	.align		8
        /*0018*/ 	.dword	_ZN40_INTERNAL_b2e3e927_4_k_cu_bc651fbb_330714cuda3std3__45__cpo5beginE
	.align		8
        /*0020*/ 	.dword	_ZN40_INTERNAL_b2e3e927_4_k_cu_bc651fbb_330714cuda3std3__45__cpo3endE
	.align		8
        /*0028*/ 	.dword	_ZN40_INTERNAL_b2e3e927_4_k_cu_bc651fbb_330714cuda3std3__45__cpo6cbeginE
	.align		8
        /*0030*/ 	.dword	_ZN40_INTERNAL_b2e3e927_4_k_cu_bc651fbb_330714cuda3std3__45__cpo4cendE
	.align		8
        /*0038*/ 	.dword	_ZN40_INTERNAL_b2e3e927_4_k_cu_bc651fbb_330714cuda3std3__442_GLOBAL__N__b2e3e927_4_k_cu_bc651fbb_330716ignoreE
	.align		8
        /*0040*/ 	.dword	_ZN40_INTERNAL_b2e3e927_4_k_cu_bc651fbb_330714cuda3std3__419piecewise_constructE
	.align		8
        /*0048*/ 	.dword	_ZN40_INTERNAL_b2e3e927_4_k_cu_bc651fbb_330714cuda3std3__48in_placeE
	.align		8
        /*0050*/ 	.dword	_ZN40_INTERNAL_b2e3e927_4_k_cu_bc651fbb_330714cuda3std6ranges3__45__cpo4swapE
	.align		8
        /*0058*/ 	.dword	_ZN40_INTERNAL_b2e3e927_4_k_cu_bc651fbb_330714cuda3std6ranges3__45__cpo9iter_moveE
	.align		8
        /*0060*/ 	.dword	_ZN40_INTERNAL_b2e3e927_4_k_cu_bc651fbb_330714cute7productE
	.align		8
        /*0068*/ 	.dword	_ZN40_INTERNAL_b2e3e927_4_k_cu_bc651fbb_330714cute1_E
	.align		8
        /*0070*/ 	.dword	$str$25
	.align		8
        /*0078*/ 	.dword	$str$26
	.align		8
        /*0080*/ 	.dword	$str$27
	.align		8
        /*0088*/ 	.dword	$str$28


//--------------------- .text._ZN7cutlass13device_kernelINS_4gemm6kernel13GemmUniversalIN4cute5tupleIJiiiiEEENS1_10collective13CollectiveMmaINS1_35MainloopSm100TmaUmmaWarpSpecializedILi3ELi2ELi4ENS5_IJNS4_1CILi1EEESB_SB_EEEEENS5_IJNSA_ILi128EEENSA_ILi64EEENSA_ILi32EEEEEEaNS5_IJlSB_lEEEaSI_NS4_8TiledMMAINS4_8MMA_AtomIJNS4_15SM100_MMA_S8_SSIaaiLi128ELi64ELNS4_4UMMA5MajorE0ELSN_0ELNSM_8SaturateE0EEEEEENS4_6LayoutISC_NS5_IJNSA_ILi0EEESS_SS_EEEEENS5_IJNS4_10UnderscoreESV_SV_EEEEENS4_13SM90_TMA_LOADENS4_14ComposedLayoutINS4_7SwizzleILi1ELi4ELi3EEENS4_18smem_ptr_flag_bitsILi8EEENSR_INS5_IJNSA_ILi8EEESG_EEENS5_IJSG_SB_EEEEEEEvNS4_8identityESY_S18_vS19_EENS_8epilogue10collective18CollectiveEpilogueINS1B_23Sm100TmaWarpSpecializedILi1ELi1ELi64ELb0ELb0EEEJSH_NS5_IJNSR_ISE_SB_EENSR_ISF_SB_EEEEEaSI_aSI_NS1B_6fusion15FusionCallbacksIS1F_NS1J_17LinearCombinationIaiaiLNS_15FloatRoundStyleE2EEESH_S1I_JEEENS4_5SM1004TMEM4LOAD26SM100_TMEM_LOAD_32dp32b64xESY_NSZ_INS10_ILi2ELi4ELi3EEES13_NSR_INS5_IJS14_SF_EEENS5_IJSF_SB_EEEEEEENS4_39AutoVectorizingCopyWithAssumedAlignmentILi128EEENS4_14SM90_TMA_STOREES1X_S1Z_S1Z_EEEvvEEEEvNT_6ParamsE --------------------------
	.section	.text._ZN7cutlass13device_kernelINS_4gemm6kernel13GemmUniversalIN4cute5tupleIJiiiiEEENS1_10collective13CollectiveMmaINS1_35MainloopSm100TmaUmmaWarpSpecializedILi3ELi2ELi4ENS5_IJNS4_1CILi1EEESB_SB_EEEEENS5_IJNSA_ILi128EEENSA_ILi64EEENSA_ILi32EEEEEEaNS5_IJlSB_lEEEaSI_NS4_8TiledMMAINS4_8MMA_AtomIJNS4_15SM100_MMA_S8_SSIaaiLi128ELi64ELNS4_4UMMA5MajorE0ELSN_0ELNSM_8SaturateE0EEEEEENS4_6LayoutISC_NS5_IJNSA_ILi0EEESS_SS_EEEEENS5_IJNS4_10UnderscoreESV_SV_EEEEENS4_13SM90_TMA_LOADENS4_14ComposedLayoutINS4_7SwizzleILi1ELi4ELi3EEENS4_18smem_ptr_flag_bitsILi8EEENSR_INS5_IJNSA_ILi8EEESG_EEENS5_IJSG_SB_EEEEEEEvNS4_8identityESY_S18_vS19_EENS_8epilogue10collective18CollectiveEpilogueINS1B_23Sm100TmaWarpSpecializedILi1ELi1ELi64ELb0ELb0EEEJSH_NS5_IJNSR_ISE_SB_EENSR_ISF_SB_EEEEEaSI_aSI_NS1B_6fusion15FusionCallbacksIS1F_NS1J_17LinearCombinationIaiaiLNS_15FloatRoundStyleE2EEESH_S1I_JEEENS4_5SM1004TMEM4LOAD26SM100_TMEM_LOAD_32dp32b64xESY_NSZ_INS10_ILi2ELi4ELi3EEES13_NSR_INS5_IJS14_SF_EEENS5_IJSF_SB_EEEEEEENS4_39AutoVectorizingCopyWithAssumedAlignmentILi128EEENS4_14SM90_TMA_STOREES1X_S1Z_S1Z_EEEvvEEEEvNT_6ParamsE,"ax",@progbits
	.align	128
.text._ZN7cutlass13device_kernelINS_4gemm6kernel13GemmUniversalIN4cute5tupleIJiiiiEEENS1_10collective13CollectiveMmaINS1_35MainloopSm100TmaUmmaWarpSpecializedILi3ELi2ELi4ENS5_IJNS4_1CILi1EEESB_SB_EEEEENS5_IJNSA_ILi128EEENSA_ILi64EEENSA_ILi32EEEEEEaNS5_IJlSB_lEEEaSI_NS4_8TiledMMAINS4_8MMA_AtomIJNS4_15SM100_MMA_S8_SSIaaiLi128ELi64ELNS4_4UMMA5MajorE0ELSN_0ELNSM_8SaturateE0EEEEEENS4_6LayoutISC_NS5_IJNSA_ILi0EEESS_SS_EEEEENS5_IJNS4_10UnderscoreESV_SV_EEEEENS4_13SM90_TMA_LOADENS4_14ComposedLayoutINS4_7SwizzleILi1ELi4ELi3EEENS4_18smem_ptr_flag_bitsILi8EEENSR_INS5_IJNSA_ILi8EEESG_EEENS5_IJSG_SB_EEEEEEEvNS4_8identityESY_S18_vS19_EENS_8epilogue10collective18CollectiveEpilogueINS1B_23Sm100TmaWarpSpecializedILi1ELi1ELi64ELb0ELb0EEEJSH_NS5_IJNSR_ISE_SB_EENSR_ISF_SB_EEEEEaSI_aSI_NS1B_6fusion15FusionCallbacksIS1F_NS1J_17LinearCombinationIaiaiLNS_15FloatRoundStyleE2EEESH_S1I_JEEENS4_5SM1004TMEM4LOAD26SM100_TMEM_LOAD_32dp32b64xESY_NSZ_INS10_ILi2ELi4ELi3EEES13_NSR_INS5_IJS14_SF_EEENS5_IJSF_SB_EEEEEEENS4_39AutoVectorizingCopyWithAssumedAlignmentILi128EEENS4_14SM90_TMA_STOREES1X_S1Z_S1Z_EEEvvEEEEvNT_6ParamsE:
        .type           _ZN7cutlass13device_kernelINS_4gemm6kernel13GemmUniversalIN4cute5tupleIJiiiiEEENS1_10collective13CollectiveMmaINS1_35MainloopSm100TmaUmmaWarpSpecializedILi3ELi2ELi4ENS5_IJNS4_1CILi1EEESB_SB_EEEEENS5_IJNSA_ILi128EEENSA_ILi64EEENSA_ILi32EEEEEEaNS5_IJlSB_lEEEaSI_NS4_8TiledMMAINS4_8MMA_AtomIJNS4_15SM100_MMA_S8_SSIaaiLi128ELi64ELNS4_4UMMA5MajorE0ELSN_0ELNSM_8SaturateE0EEEEEENS4_6LayoutISC_NS5_IJNSA_ILi0EEESS_SS_EEEEENS5_IJNS4_10UnderscoreESV_SV_EEEEENS4_13SM90_TMA_LOADENS4_14ComposedLayoutINS4_7SwizzleILi1ELi4ELi3EEENS4_18smem_ptr_flag_bitsILi8EEENSR_INS5_IJNSA_ILi8EEESG_EEENS5_IJSG_SB_EEEEEEEvNS4_8identityESY_S18_vS19_EENS_8epilogue10collective18CollectiveEpilogueINS1B_23Sm100TmaWarpSpecializedILi1ELi1ELi64ELb0ELb0EEEJSH_NS5_IJNSR_ISE_SB_EENSR_ISF_SB_EEEEEaSI_aSI_NS1B_6fusion15FusionCallbacksIS1F_NS1J_17LinearCombinationIaiaiLNS_15FloatRoundStyleE2EEESH_S1I_JEEENS4_5SM1004TMEM4LOAD26SM100_TMEM_LOAD_32dp32b64xESY_NSZ_INS10_ILi2ELi4ELi3EEES13_NSR_INS5_IJS14_SF_EEENS5_IJSF_SB_EEEEEEENS4_39AutoVectorizingCopyWithAssumedAlignmentILi128EEENS4_14SM90_TMA_STOREES1X_S1Z_S1Z_EEEvvEEEEvNT_6ParamsE,@function
        .size           _ZN7cutlass13device_kernelINS_4gemm6kernel13GemmUniversalIN4cute5tupleIJiiiiEEENS1_10collective13CollectiveMmaINS1_35MainloopSm100TmaUmmaWarpSpecializedILi3ELi2ELi4ENS5_IJNS4_1CILi1EEESB_SB_EEEEENS5_IJNSA_ILi128EEENSA_ILi64EEENSA_ILi32EEEEEEaNS5_IJlSB_lEEEaSI_NS4_8TiledMMAINS4_8MMA_AtomIJNS4_15SM100_MMA_S8_SSIaaiLi128ELi64ELNS4_4UMMA5MajorE0ELSN_0ELNSM_8SaturateE0EEEEEENS4_6LayoutISC_NS5_IJNSA_ILi0EEESS_SS_EEEEENS5_IJNS4_10UnderscoreESV_SV_EEEEENS4_13SM90_TMA_LOADENS4_14ComposedLayoutINS4_7SwizzleILi1ELi4ELi3EEENS4_18smem_ptr_flag_bitsILi8EEENSR_INS5_IJNSA_ILi8EEESG_EEENS5_IJSG_SB_EEEEEEEvNS4_8identityESY_S18_vS19_EENS_8epilogue10collective18CollectiveEpilogueINS1B_23Sm100TmaWarpSpecializedILi1ELi1ELi64ELb0ELb0EEEJSH_NS5_IJNSR_ISE_SB_EENSR_ISF_SB_EEEEEaSI_aSI_NS1B_6fusion15FusionCallbacksIS1F_NS1J_17LinearCombinationIaiaiLNS_15FloatRoundStyleE2EEESH_S1I_JEEENS4_5SM1004TMEM4LOAD26SM100_TMEM_LOAD_32dp32b64xESY_NSZ_INS10_ILi2ELi4ELi3EEES13_NSR_INS5_IJS14_SF_EEENS5_IJSF_SB_EEEEEEENS4_39AutoVectorizingCopyWithAssumedAlignmentILi128EEENS4_14SM90_TMA_STOREES1X_S1Z_S1Z_EEEvvEEEEvNT_6ParamsE,(.L_x_125 - _ZN7cutlass13device_kernelINS_4gemm6kernel13GemmUniversalIN4cute5tupleIJiiiiEEENS1_10collective13CollectiveMmaINS1_35MainloopSm100TmaUmmaWarpSpecializedILi3ELi2ELi4ENS5_IJNS4_1CILi1EEESB_SB_EEEEENS5_IJNSA_ILi128EEENSA_ILi64EEENSA_ILi32EEEEEEaNS5_IJlSB_lEEEaSI_NS4_8TiledMMAINS4_8MMA_AtomIJNS4_15SM100_MMA_S8_SSIaaiLi128ELi64ELNS4_4UMMA5MajorE0ELSN_0ELNSM_8SaturateE0EEEEEENS4_6LayoutISC_NS5_IJNSA_ILi0EEESS_SS_EEEEENS5_IJNS4_10UnderscoreESV_SV_EEEEENS4_13SM90_TMA_LOADENS4_14ComposedLayoutINS4_7SwizzleILi1ELi4ELi3EEENS4_18smem_ptr_flag_bitsILi8EEENSR_INS5_IJNSA_ILi8EEESG_EEENS5_IJSG_SB_EEEEEEEvNS4_8identityESY_S18_vS19_EENS_8epilogue10collective18CollectiveEpilogueINS1B_23Sm100TmaWarpSpecializedILi1ELi1ELi64ELb0ELb0EEEJSH_NS5_IJNSR_ISE_SB_EENSR_ISF_SB_EEEEEaSI_aSI_NS1B_6fusion15FusionCallbacksIS1F_NS1J_17LinearCombinationIaiaiLNS_15FloatRoundStyleE2EEESH_S1I_JEEENS4_5SM1004TMEM4LOAD26SM100_TMEM_LOAD_32dp32b64xESY_NSZ_INS10_ILi2ELi4ELi3EEES13_NSR_INS5_IJS14_SF_EEENS5_IJSF_SB_EEEEEEENS4_39AutoVectorizingCopyWithAssumedAlignmentILi128EEENS4_14SM90_TMA_STOREES1X_S1Z_S1Z_EEEvvEEEEvNT_6ParamsE)
        .other          _ZN7cutlass13device_kernelINS_4gemm6kernel13GemmUniversalIN4cute5tupleIJiiiiEEENS1_10collective13CollectiveMmaINS1_35MainloopSm100TmaUmmaWarpSpecializedILi3ELi2ELi4ENS5_IJNS4_1CILi1EEESB_SB_EEEEENS5_IJNSA_ILi128EEENSA_ILi64EEENSA_ILi32EEEEEEaNS5_IJlSB_lEEEaSI_NS4_8TiledMMAINS4_8MMA_AtomIJNS4_15SM100_MMA_S8_SSIaaiLi128ELi64ELNS4_4UMMA5MajorE0ELSN_0ELNSM_8SaturateE0EEEEEENS4_6LayoutISC_NS5_IJNSA_ILi0EEESS_SS_EEEEENS5_IJNS4_10UnderscoreESV_SV_EEEEENS4_13SM90_TMA_LOADENS4_14ComposedLayoutINS4_7SwizzleILi1ELi4ELi3EEENS4_18smem_ptr_flag_bitsILi8EEENSR_INS5_IJNSA_ILi8EEESG_EEENS5_IJSG_SB_EEEEEEEvNS4_8identityESY_S18_vS19_EENS_8epilogue10collective18CollectiveEpilogueINS1B_23Sm100TmaWarpSpecializedILi1ELi1ELi64ELb0ELb0EEEJSH_NS5_IJNSR_ISE_SB_EENSR_ISF_SB_EEEEEaSI_aSI_NS1B_6fusion15FusionCallbacksIS1F_NS1J_17LinearCombinationIaiaiLNS_15FloatRoundStyleE2EEESH_S1I_JEEENS4_5SM1004TMEM4LOAD26SM100_TMEM_LOAD_32dp32b64xESY_NSZ_INS10_ILi2ELi4ELi3EEES13_NSR_INS5_IJS14_SF_EEENS5_IJSF_SB_EEEEEEENS4_39AutoVectorizingCopyWithAssumedAlignmentILi128EEENS4_14SM90_TMA_STOREES1X_S1Z_S1Z_EEEvvEEEEvNT_6ParamsE,@"STO_CUDA_ENTRY STV_DEFAULT"
_ZN7cutlass13device_kernelINS_4gemm6kernel13GemmUniversalIN4cute5tupleIJiiiiEEENS1_10collective13CollectiveMmaINS1_35MainloopSm100TmaUmmaWarpSpecializedILi3ELi2ELi4ENS5_IJNS4_1CILi1EEESB_SB_EEEEENS5_IJNSA_ILi128EEENSA_ILi64EEENSA_ILi32EEEEEEaNS5_IJlSB_lEEEaSI_NS4_8TiledMMAINS4_8MMA_AtomIJNS4_15SM100_MMA_S8_SSIaaiLi128ELi64ELNS4_4UMMA5MajorE0ELSN_0ELNSM_8SaturateE0EEEEEENS4_6LayoutISC_NS5_IJNSA_ILi0EEESS_SS_EEEEENS5_IJNS4_10UnderscoreESV_SV_EEEEENS4_13SM90_TMA_LOADENS4_14ComposedLayoutINS4_7SwizzleILi1ELi4ELi3EEENS4_18smem_ptr_flag_bitsILi8EEENSR_INS5_IJNSA_ILi8EEESG_EEENS5_IJSG_SB_EEEEEEEvNS4_8identityESY_S18_vS19_EENS_8epilogue10collective18CollectiveEpilogueINS1B_23Sm100TmaWarpSpecializedILi1ELi1ELi64ELb0ELb0EEEJSH_NS5_IJNSR_ISE_SB_EENSR_ISF_SB_EEEEEaSI_aSI_NS1B_6fusion15FusionCallbacksIS1F_NS1J_17LinearCombinationIaiaiLNS_15FloatRoundStyleE2EEESH_S1I_JEEENS4_5SM1004TMEM4LOAD26SM100_TMEM_LOAD_32dp32b64xESY_NSZ_INS10_ILi2ELi4ELi3EEES13_NSR_INS5_IJS14_SF_EEENS5_IJSF_SB_EEEEEEENS4_39AutoVectorizingCopyWithAssumedAlignmentILi128EEENS4_14SM90_TMA_STOREES1X_S1Z_S1Z_EEEvvEEEEvNT_6ParamsE:
[----:B------:R-:W1:Y:S01]  /*0000*/  LDC R1, c[0x0][0x37c] ;  /* 0x0000df00ff017b82 */ /* 0x000e620000000800 */
[----:B------:R-:W2:Y:S01]  /*0010*/  S2R R176, SR_TID.X ;  /* 0x0000000000b07919 */ /* 0x000ea20000002100 */
[----:B------:R-:W3:Y:S01]  /*0020*/  LDCU.64 UR4, c[0x0][0x890] ;  /* 0x00011200ff0477ac */ /* 0x000ee20008000a00 */
[----:B------:R-:W-:Y:S02]  /*0030*/  PRMT R168, RZ, 0x7610, R168 ;  /* 0x00007610ffa87816 */ /* 0x000fe400000000a8 */
[----:B------:R-:W-:Y:S01]  /*0040*/  ELECT P5, URZ, PT ;  /* 0x0000000000ff782f */ /* 0x000fe200038a0000 */
[----:B------:R-:W4:Y:S01]  /*0050*/  LDCU.64 UR40, c[0x0][0x358] ;  /* 0x00006b00ff2877ac */ /* 0x000f220008000a00 */
[----:B---3--:R-:W-:-:S04]  /*0060*/  UISETP.NE.U32.AND UP0, UPT, UR4, URZ, UPT ;  /* 0x000000ff0400728c */ /* 0x008fc8000bf05070 */
[----:B------:R-:W-:Y:S01]  /*0070*/  UISETP.NE.AND.EX UP0, UPT, UR5, URZ, UPT, UP0 ;  /* 0x000000ff0500728c */ /* 0x000fe2000bf05300 */
[----:B--2---:R-:W-:-:S05]  /*0080*/  SHF.R.U32.HI R181, RZ, 0x5, R176 ;  /* 0x00000005ffb57819 */ /* 0x004fca00000116b0 */
[----:B------:R-:W2:Y:S02]  /*0090*/  SHFL.IDX PT, R0, R181, RZ, 0x1f ;  /* 0x00001fffb5007589 */ /* 0x000ea400000e0000 */
[----:B--2---:R-:W-:Y:S01]  /*00a0*/  R2UR UR8, R0 ;  /* 0x00000000000872ca */ /* 0x004fe200000e0000 */
[----:B-1--4-:R-:W-:-:S14]  /*00b0*/  BRA.U UP0, `(.L_x_0) ;  /* 0x00000001002c7547 */ /* 0x012fdc000b800000 */
[----:B------:R-:W1:Y:S02]  /*00c0*/  LDCU.64 UR6, c[0x0][0x888] ;  /* 0x00011100ff0677ac */ /* 0x000e640008000a00 */
[----:B-1----:R-:W-:-:S04]  /*00d0*/  UISETP.NE.U32.AND UP0, UPT, UR6, URZ, UPT ;  /* 0x000000ff0600728c */ /* 0x002fc8000bf05070 */
[----:B------:R-:W-:-:S09]  /*00e0*/  UISETP.NE.AND.EX UP0, UPT, UR7, URZ, UPT, UP0 ;  /* 0x000000ff0700728c */ /* 0x000fd2000bf05300 */
[----:B------:R-:W-:Y:S05]  /*00f0*/  BRA.U !UP0, `(.L_x_1) ;  /* 0x0000000108107547 */ /* 0x000fea000b800000 */
[----:B------:R-:W1:Y:S02]  /*0100*/  LDC.64 R80, c[0x0][0x888] ;  /* 0x00022200ff507b82 */ /* 0x000e640000000a00 */
[----:B-1----:R1:W5:Y:S01]  /*0110*/  LDG.E R80, desc[UR40][R80.64] ;  /* 0x0000002850507981 */ /* 0x002362000c1e1900 */
[----:B------:R-:W-:Y:S01]  /*0120*/  HFMA2 R168, -RZ, RZ, 0, 5.9604644775390625e-08 ;  /* 0x00000001ffa87431 */ /* 0x000fe200000001ff */
[----:B------:R-:W-:Y:S05]  /*0130*/  BRA `(.L_x_0) ;  /* 0x00000000000c7947 */ /* 0x000fea0003800000 */
.L_x_1:
[----:B------:R-:W1:Y:S01]  /*0140*/  LDCU UR6, c[0x0][0x880] ;  /* 0x00011000ff0677ac */ /* 0x000e620008000800 */
[----:B------:R-:W-:Y:S01]  /*0150*/  HFMA2 R168, -RZ, RZ, 0, 5.9604644775390625e-08 ;  /* 0x00000001ffa87431 */ /* 0x000fe200000001ff */
[----:B-1----:R-:W-:-:S07]  /*0160*/  MOV R80, UR6 ;  /* 0x0000000600507c02 */ /* 0x002fce0008000f00 */
.L_x_0:
[----:B------:R-:W2:Y:S02]  /*0170*/  LDCU.64 UR6, c[0x0][0x8b0] ;  /* 0x00011600ff0677ac */ /* 0x000ea40008000a00 */
[----:B--2---:R-:W-:-:S04]  /*0180*/  UISETP.NE.U32.AND UP0, UPT, UR6, URZ, UPT ;  /* 0x000000ff0600728c */ /* 0x004fc8000bf05070 */
[----:B------:R-:W-:-:S09]  /*0190*/  UISETP.NE.AND.EX UP0, UPT, UR7, URZ, UPT, UP0 ;  /* 0x000000ff0700728c */ /* 0x000fd2000bf05300 */
[----:B------:R-:W-:Y:S05]  /*01a0*/  BRA.U UP0, `(.L_x_2) ;  /* 0x0000000100247547 */ /* 0x000fea000b800000 */
[----:B------:R-:W2:Y:S02]  /*01b0*/  LDCU.64 UR6, c[0x0][0x8a8] ;  /* 0x00011500ff0677ac */ /* 0x000ea40008000a00 */
[----:B--2---:R-:W-:-:S04]  /*01c0*/  UISETP.NE.U32.AND UP0, UPT, UR6, URZ, UPT ;  /* 0x000000ff0600728c */ /* 0x004fc8000bf05070 */
[----:B------:R-:W-:-:S09]  /*01d0*/  UISETP.NE.AND.EX UP0, UPT, UR7, URZ, UPT, UP0 ;  /* 0x000000ff0700728c */ /* 0x000fd2000bf05300 */
[----:B------:R-:W-:Y:S05]  /*01e0*/  BRA.U !UP0, `(.L_x_3) ;  /* 0x00000001080c7547 */ /* 0x000fea000b800000 */
[----:B------:R-:W2:Y:S02]  /*01f0*/  LDC.64 R78, c[0x0][0x8a8] ;  /* 0x00022a00ff4e7b82 */ /* 0x000ea40000000a00 */
[----:B--2---:R2:W5:Y:S01]  /*0200*/  LDG.E R78, desc[UR40][R78.64] ;  /* 0x000000284e4e7981 */ /* 0x004562000c1e1900 */
[----:B------:R-:W-:Y:S05]  /*0210*/  BRA `(.L_x_2) ;  /* 0x0000000000087947 */ /* 0x000fea0003800000 */
.L_x_3:
[----:B------:R-:W2:Y:S02]  /*0220*/  LDCU UR6, c[0x0][0x8a0] ;  /* 0x00011400ff0677ac */ /* 0x000ea40008000800 */
[----:B--2---:R-:W-:Y:S02]  /*0230*/  MOV R78, UR6 ;  /* 0x00000006004e7c02 */ /* 0x004fe40008000f00 */
.L_x_2:
[----:B------:R-:W-:Y:S01]  /*0240*/  IMAD.U32 R0, RZ, RZ, UR8 ;  /* 0x00000008ff007e24 */ /* 0x000fe2000f8e00ff */
[----:B------:R-:W-:Y:S04]  /*0250*/  BSSY.RECONVERGENT B0, `(.L_x_4) ;  /* 0x000000c000007945 */ /* 0x000fe80003800200 */
[C---:B------:R-:W-:Y:S02]  /*0260*/  ISETP.NE.OR P1, PT, R0.reuse, 0x1, !P5 ;  /* 0x000000010000780c */ /* 0x040fe40006f25670 */
[----:B------:R-:W-:-:S11]  /*0270*/  ISETP.NE.OR P0, PT, R0, 0x3, !P5 ;  /* 0x000000030000780c */ /* 0x000fd60006f05670 */
[----:B------:R-:W-:Y:S05]  /*0280*/  @P1 BRA `(.L_x_5) ;  /* 0x0000000000201947 */ /* 0x000fea0003800000 */
[----:B------:R-:W3:Y:S02]  /*0290*/  LDCU.64 UR6, c[0x0][0x348] ;  /* 0x00006900ff0677ac */ /* 0x000ee40008000a00 */
[----:B---3--:R-:W-:Y:S02]  /*02a0*/  UIADD3 UR10, UP1, UPT, UR6, 0x80, URZ ;  /* 0x00000080060a7890 */ /* 0x008fe4000ff3e0ff */
[----:B------:R-:W-:Y:S02]  /*02b0*/  UIADD3 UR6, UP0, UPT, UR6, 0x180, URZ ;  /* 0x0000018006067890 */ /* 0x000fe4000ff1e0ff */
[----:B------:R-:W-:Y:S02]  /*02c0*/  UIADD3.X UR11, UPT, UPT, URZ, UR7, URZ, UP1, !UPT ;  /* 0x00000007ff0b7290 */ /* 0x000fe40008ffe4ff */
[----:B------:R-:W-:-:S07]  /*02d0*/  UIADD3.X UR7, UPT, UPT, URZ, UR7, URZ, UP0, !UPT ;  /* 0x00000007ff077290 */ /* 0x000fce00087fe4ff */
[----:B------:R3:W-:Y:S02]  /*02e0*/  UTMACCTL.PF [UR10] ;  /* 0x000000000a0079b9 */ /* 0x0007e40008040000 */
[----:B------:R3:W-:Y:S02]  /*02f0*/  UTMACCTL.PF [UR6] ;  /* 0x00000000060079b9 */ /* 0x0007e40008040000 */
[----:B---3--:R-:W-:Y:S01]  /*0300*/  NOP ;  /* 0x0000000000007918 */ /* 0x008fe20000000000 */
.L_x_5:
[----:B------:R-:W-:Y:S05]  /*0310*/  BSYNC.RECONVERGENT B0 ;  /* 0x0000000000007941 */ /* 0x000fea0003800200 */
.L_x_4:
[----:B------:R-:W-:Y:S04]  /*0320*/  BSSY.RECONVERGENT B0, `(.L_x_6) ;  /* 0x000000a000007945 */ /* 0x000fe80003800200 */
        /* <DEDUP_REMOVED lines=9> */
.L_x_7:
[----:B------:R-:W-:Y:S05]  /*03c0*/  BSYNC.RECONVERGENT B0 ;  /* 0x0000000000007941 */ /* 0x000fea0003800200 */
.L_x_6:
[----:B------:R-:W3:Y:S01]  /*03d0*/  LDCU.64 UR6, c[0x0][0x888] ;  /* 0x00011100ff0677ac */ /* 0x000ee20008000a00 */
[----:B------:R-:W-:Y:S02]  /*03e0*/  UISETP.EQ.U32.AND UP1, UPT, UR4, URZ, UPT ;  /* 0x000000ff0400728c */ /* 0x000fe4000bf22070 */
[----:B------:R-:W-:Y:S02]  /*03f0*/  UPLOP3.LUT UP2, UPT, UPT, UPT, UPT, 0x80, 0x8 ;  /* 0x000000000008789c */ /* 0x000fe40003f4f070 */
[----:B---3--:R-:W-:-:S04]  /*0400*/  UISETP.NE.U32.AND UP0, UPT, UR6, URZ, UPT ;  /* 0x000000ff0600728c */ /* 0x008fc8000bf05070 */
[----:B------:R-:W-:-:S04]  /*0410*/  UISETP.NE.AND.EX UP0, UPT, UR7, URZ, UPT, UP0 ;  /* 0x000000ff0700728c */ /* 0x000fc8000bf05300 */
[----:B------:R-:W-:-:S04]  /*0420*/  UISETP.EQ.OR.EX UP3, UPT, UR5, URZ, !UP0, UP1 ;  /* 0x000000ff0500728c */ /* 0x000fc8000c762710 */
[----:B------:R-:W-:-:S05]  /*0430*/  UP2UR UR44, UPR, URZ, 0x8 ;  /* 0x00000008ff2c7883 */ /* 0x000fca0008000000 */
[----:B------:R-:W-:Y:S07]  /*0440*/  BRA.U !UP3, `(.L_x_8) ;  /* 0x000000010b207547 */ /* 0x000fee000b800000 */
[----:B-----5:R-:W-:Y:S01]  /*0450*/  R2UR UR6, R80 ;  /* 0x00000000500672ca */ /* 0x020fe200000e0000 */
[----:B------:R-:W-:Y:S02]  /*0460*/  UISETP.NE.U32.AND UP2, UPT, UR4, URZ, UPT ;  /* 0x000000ff0400728c */ /* 0x000fe4000bf45070 */
[----:B------:R-:W-:Y:S02]  /*0470*/  USEL UR4, URZ, 0xffffffff, UP0 ;  /* 0xffffffffff047887 */ /* 0x000fe40008000000 */
[----:B------:R-:W-:-:S08]  /*0480*/  UISETP.NE.AND.EX UP2, UPT, UR5, URZ, UPT, UP2 ;  /* 0x000000ff0500728c */ /* 0x000fd0000bf45320 */
[----:B------:R-:W-:-:S04]  /*0490*/  UISETP.NE.AND UP1, UPT, UR6, URZ, UPT ;  /* 0x000000ff0600728c */ /* 0x000fc8000bf25270 */
[----:B------:R-:W-:-:S04]  /*04a0*/  @!UP2 USEL UR4, URZ, 0xffffffff, UP1 ;  /* 0xffffffffff04a887 */ /* 0x000fc80008800000 */
[----:B------:R-:W-:-:S04]  /*04b0*/  ULOP3.LUT UR4, UR4, 0x1, URZ, 0xc0, !UPT ;  /* 0x0000000104047892 */ /* 0x000fc8000f8ec0ff */
[----:B------:R-:W-:-:S11]  /*04c0*/  UISETP.NE.U32.AND UP2, UPT, UR4, 0x1, UPT ;  /* 0x000000010400788c */ /* 0x000fd6000bf45070 */
.L_x_8:
[----:B------:R-:W3:Y:S01]  /*04d0*/  SHFL.IDX PT, R2, R181, RZ, 0x1f ;  /* 0x00001fffb5027589 */ /* 0x000ee200000e0000 */
[----:B------:R-:W-:-:S04]  /*04e0*/  UISETP.NE.AND UP1, UPT, UR8, 0x2, UPT ;  /* 0x000000020800788c */ /* 0x000fc8000bf25270 */
[----:B------:R-:W-:Y:S01]  /*04f0*/  USEL UR13, URZ, 0x1, UP1 ;  /* 0x00000001ff0d7887 */ /* 0x000fe20008800000 */
[----:B---3--:R-:W-:-:S13]  /*0500*/  ISETP.NE.AND P0, PT, R2, RZ, PT ;  /* 0x000000ff0200720c */ /* 0x008fda0003f05270 */
[----:B------:R-:W-:Y:S05]  /*0510*/  @P0 BRA `(.L_x_9) ;  /* 0x0000000000400947 */ /* 0x000fea0003800000 */
[----:B------:R-:W3:Y:S01]  /*0520*/  S2UR UR5, SR_CgaCtaId ;  /* 0x00000000000579c3 */ /* 0x000ee20000008800 */
[----:B------:R-:W-:Y:S01]  /*0530*/  UMOV UR6, 0x400 ;  /* 0x0000040000067882 */ /* 0x000fe20000000000 */
[----:B------:R-:W-:Y:S01]  /*0540*/  UMOV UR4, 0x1 ;  /* 0x0000000100047882 */ /* 0x000fe20000000000 */
[----:B------:R-:W-:Y:S01]  /*0550*/  ELECT P0, URZ, PT ;  /* 0x0000000000ff782f */ /* 0x000fe20003800000 */
[----:B---3--:R-:W-:Y:S02]  /*0560*/  ULEA UR5, UR5, UR6, 0x18 ;  /* 0x0000000605057291 */ /* 0x008fe4000f8ec0ff */
[----:B------:R-:W-:-:S04]  /*0570*/  UIADD3 UR6, UPT, UPT, -UR4, 0x100000, URZ ;  /* 0x0010000004067890 */ /* 0x000fc8000fffe1ff */
[----:B------:R-:W-:Y:S02]  /*0580*/  USHF.L.U32 UR7, UR6, 0xb, URZ ;  /* 0x0000000b06077899 */ /* 0x000fe400080006ff */
[----:B------:R-:W-:Y:S01]  /*0590*/  USHF.L.U32 UR6, UR6, 0x1, URZ ;  /* 0x0000000106067899 */ /* 0x000fe200080006ff */
[----:B------:R-:W3:Y:S11]  /*05a0*/  FENCE.VIEW.ASYNC.S ;  /* 0x00000000000073c6 */ /* 0x000ef60000000000 */
[----:B---3--:R3:W4:Y:S01]  /*05b0*/  SYNCS.EXCH.64 URZ, [UR5], UR6 ;  /* 0x0000000605ff75b2 */ /* 0x0087220008000100 */
[----:B------:R3:W1:Y:S01]  /*05c0*/  SYNCS.EXCH.64 URZ, [UR5+0x18], UR6 ;  /* 0x0000180605ff75b2 */ /* 0x0006620008000100 */
[----:B------:R3:W1:Y:S01]  /*05d0*/  SYNCS.EXCH.64 URZ, [UR5+0x8], UR6 ;  /* 0x0000080605ff75b2 */ /* 0x0006620008000100 */
[----:B------:R3:W1:Y:S01]  /*05e0*/  SYNCS.EXCH.64 URZ, [UR5+0x20], UR6 ;  /* 0x0000200605ff75b2 */ /* 0x0006620008000100 */
[----:B------:R3:W1:Y:S01]  /*05f0*/  SYNCS.EXCH.64 URZ, [UR5+0x10], UR6 ;  /* 0x0000100605ff75b2 */ /* 0x0006620008000100 */
[----:B------:R3:W1:Y:S01]  /*0600*/  SYNCS.EXCH.64 URZ, [UR5+0x28], UR6 ;  /* 0x0000280605ff75b2 */ /* 0x0006620008000100 */
[----:B------:R-:W-:Y:S01]  /*0610*/  NOP ;  /* 0x0000000000007918 */ /* 0x000fe20000000000 */
.L_x_9:
[----:B------:R-:W2:Y:S01]  /*0620*/  SHFL.IDX PT, R2, R181, RZ, 0x1f ;  /* 0x00001fffb5027589 */ /* 0x000ea200000e0000 */
[----:B------:R-:W-:Y:S01]  /*0630*/  NOP ;  /* 0x0000000000007918 */ /* 0x000fe20000000000 */
[----:B--2---:R-:W-:-:S13]  /*0640*/  ISETP.NE.AND P0, PT, R2, 0x1, PT ;  /* 0x000000010200780c */ /* 0x004fda0003f05270 */
[----:B------:R-:W-:Y:S05]  /*0650*/  @P0 BRA `(.L_x_10) ;  /* 0x0000000000400947 */ /* 0x000fea0003800000 */
[----:B---3--:R-:W2:Y:S01]  /*0660*/  S2UR UR6, SR_CgaCtaId ;  /* 0x00000000000679c3 */ /* 0x008ea20000008800 */
[----:B------:R-:W-:Y:S01]  /*0670*/  UMOV UR7, 0x400 ;  /* 0x0000040000077882 */ /* 0x000fe20000000000 */
[----:B------:R-:W-:Y:S01]  /*0680*/  UMOV UR5, 0x20 ;  /* 0x0000002000057882 */ /* 0x000fe20000000000 */
[----:B------:R-:W-:Y:S01]  /*0690*/  UMOV UR4, 0x80 ;  /* 0x0000008000047882 */ /* 0x000fe20000000000 */
[----:B------:R-:W-:-:S04]  /*06a0*/  UIADD3 UR10, UPT, UPT, -UR5, 0x100000, URZ ;  /* 0x00100000050a7890 */ /* 0x000fc8000fffe1ff */
[----:B------:R-:W-:Y:S02]  /*06b0*/  USHF.L.U32 UR11, UR10, 0xb, URZ ;  /* 0x0000000b0a0b7899 */ /* 0x000fe400080006ff */
[----:B------:R-:W-:Y:S02]  /*06c0*/  USHF.L.U32 UR10, UR10, 0x1, URZ ;  /* 0x000000010a0a7899 */ /* 0x000fe400080006ff */
[----:B------:R-:W-:-:S04]  /*06d0*/  UIADD3 UR4, UPT, UPT, -UR4, 0x100000, URZ ;  /* 0x0010000004047890 */ /* 0x000fc8000fffe1ff */
[----:B------:R-:W-:Y:S02]  /*06e0*/  USHF.L.U32 UR5, UR4, 0xb, URZ ;  /* 0x0000000b04057899 */ /* 0x000fe400080006ff */
[----:B------:R-:W-:Y:S01]  /*06f0*/  USHF.L.U32 UR4, UR4, 0x1, URZ ;  /* 0x0000000104047899 */ /* 0x000fe200080006ff */
[----:B------:R-:W-:Y:S01]  /*0700*/  ELECT P0, URZ, PT ;  /* 0x0000000000ff782f */ /* 0x000fe20003800000 */
[----:B--2---:R-:W-:Y:S01]  /*0710*/  ULEA UR6, UR6, UR7, 0x18 ;  /* 0x0000000706067291 */ /* 0x004fe2000f8ec0ff */
[----:B------:R-:W2:Y:S11]  /*0720*/  FENCE.VIEW.ASYNC.S ;  /* 0x00000000000073c6 */ /* 0x000eb60000000000 */
[----:B--2---:R2:W3:Y:S01]  /*0730*/  SYNCS.EXCH.64 URZ, [UR6+0x30], UR10 ;  /* 0x0000300a06ff75b2 */ /* 0x0044e20008000100 */
[----:B------:R2:W1:Y:S01]  /*0740*/  SYNCS.EXCH.64 URZ, [UR6+0x38], UR4 ;  /* 0x0000380406ff75b2 */ /* 0x0004620008000100 */
[----:B------:R-:W-:Y:S01]  /*0750*/  NOP ;  /* 0x0000000000007918 */ /* 0x000fe20000000000 */
.L_x_10:
[----:B------:R-:W4:Y:S01]  /*0760*/  SHFL.IDX PT, R2, R181, RZ, 0x1f ;  /* 0x00001fffb5027589 */ /* 0x000f2200000e0000 */
[----:B------:R-:W-:Y:S01]  /*0770*/  NOP ;  /* 0x0000000000007918 */ /* 0x000fe20000000000 */
[----:B----4-:R-:W-:-:S13]  /*0780*/  ISETP.NE.AND P0, PT, R2, 0x3, PT ;  /* 0x000000030200780c */ /* 0x010fda0003f05270 */
[----:B------:R-:W-:Y:S05]  /*0790*/  @P0 BRA `(.L_x_11) ;  /* 0x0000000000300947 */ /* 0x000fea0003800000 */
[----:B--23--:R-:W2:Y:S01]  /*07a0*/  S2UR UR5, SR_CgaCtaId ;  /* 0x00000000000579c3 */ /* 0x00cea20000008800 */
[----:B------:R-:W-:Y:S01]  /*07b0*/  UMOV UR6, 0x400 ;  /* 0x0000040000067882 */ /* 0x000fe20000000000 */
[----:B------:R-:W-:Y:S01]  /*07c0*/  UMOV UR4, 0x20 ;  /* 0x0000002000047882 */ /* 0x000fe20000000000 */
[----:B------:R-:W-:Y:S01]  /*07d0*/  ELECT P0, URZ, PT ;  /* 0x0000000000ff782f */ /* 0x000fe20003800000 */
[----:B--2---:R-:W-:Y:S02]  /*07e0*/  ULEA UR5, UR5, UR6, 0x18 ;  /* 0x0000000605057291 */ /* 0x004fe4000f8ec0ff */
[----:B------:R-:W-:-:S04]  /*07f0*/  UIADD3 UR6, UPT, UPT, -UR4, 0x100000, URZ ;  /* 0x0010000004067890 */ /* 0x000fc8000fffe1ff */
[----:B------:R-:W-:Y:S02]  /*0800*/  USHF.L.U32 UR7, UR6, 0xb, URZ ;  /* 0x0000000b06077899 */ /* 0x000fe400080006ff */
[----:B------:R-:W-:Y:S01]  /*0810*/  USHF.L.U32 UR6, UR6, 0x1, URZ ;  /* 0x0000000106067899 */ /* 0x000fe200080006ff */
[----:B------:R-:W2:Y:S11]  /*0820*/  FENCE.VIEW.ASYNC.S ;  /* 0x00000000000073c6 */ /* 0x000eb60000000000 */
[----:B--2---:R4:W2:Y:S01]  /*0830*/  SYNCS.EXCH.64 URZ, [UR5+0x40], UR6 ;  /* 0x0000400605ff75b2 */ /* 0x0048a20008000100 */
[----:B------:R4:W3:Y:S02]  /*0840*/  SYNCS.EXCH.64 URZ, [UR5+0x48], UR6 ;  /* 0x0000480605ff75b2 */ /* 0x0008e40008000100 */
[----:B----4-:R-:W-:Y:S01]  /*0850*/  NOP ;  /* 0x0000000000007918 */ /* 0x010fe20000000000 */
.L_x_11:
[----:B------:R-:W4:Y:S01]  /*0860*/  SHFL.IDX PT, R2, R181, RZ, 0x1f ;  /* 0x00001fffb5027589 */ /* 0x000f2200000e0000 */
[----:B------:R-:W-:Y:S01]  /*0870*/  NOP ;  /* 0x0000000000007918 */ /* 0x000fe20000000000 */
[----:B----4-:R-:W-:-:S13]  /*0880*/  ISETP.NE.AND P0, PT, R2, 0x4, PT ;  /* 0x000000040200780c */ /* 0x010fda0003f05270 */
[----:B------:R-:W-:Y:S05]  /*0890*/  @P0 BRA `(.L_x_12) ;  /* 0x00000000004c0947 */ /* 0x000fea0003800000 */
[----:B--23--:R-:W2:Y:S01]  /*08a0*/  S2UR UR5, SR_CgaCtaId ;  /* 0x00000000000579c3 */ /* 0x00cea20000008800 */
[----:B------:R-:W-:Y:S01]  /*08b0*/  UMOV UR7, 0x100 ;  /* 0x0000010000077882 */ /* 0x000fe20000000000 */
[----:B------:R-:W-:Y:S01]  /*08c0*/  UMOV UR6, 0x400 ;  /* 0x0000040000067882 */ /* 0x000fe20000000000 */
[----:B------:R-:W-:Y:S01]  /*08d0*/  USEL UR7, UR7, 0xe0, UP2 ;  /* 0x000000e007077887 */ /* 0x000fe20009000000 */
[----:B------:R-:W-:Y:S01]  /*08e0*/  UMOV UR4, 0x1 ;  /* 0x0000000100047882 */ /* 0x000fe20000000000 */
[----:B------:R-:W-:Y:S01]  /*08f0*/  ELECT P0, URZ, PT ;  /* 0x0000000000ff782f */ /* 0x000fe20003800000 */
[----:B------:R-:W-:-:S04]  /*0900*/  UIADD3 UR10, UPT, UPT, -UR4, 0x100000, URZ ;  /* 0x00100000040a7890 */ /* 0x000fc8000fffe1ff */
[----:B------:R-:W-:Y:S02]  /*0910*/  USHF.L.U32 UR11, UR10, 0xb, URZ ;  /* 0x0000000b0a0b7899 */ /* 0x000fe400080006ff */
[----:B------:R-:W-:Y:S02]  /*0920*/  USHF.L.U32 UR10, UR10, 0x1, URZ ;  /* 0x000000010a0a7899 */ /* 0x000fe400080006ff */
[----:B--2---:R-:W-:Y:S02]  /*0930*/  ULEA UR5, UR5, UR6, 0x18 ;  /* 0x0000000605057291 */ /* 0x004fe4000f8ec0ff */
[----:B------:R-:W-:-:S04]  /*0940*/  UIADD3 UR6, UPT, UPT, -UR7, 0x100000, URZ ;  /* 0x0010000007067890 */ /* 0x000fc8000fffe1ff */
[----:B------:R-:W-:Y:S02]  /*0950*/  USHF.L.U32 UR7, UR6, 0xb, URZ ;  /* 0x0000000b06077899 */ /* 0x000fe400080006ff */
[----:B------:R-:W-:Y:S01]  /*0960*/  USHF.L.U32 UR6, UR6, 0x1, URZ ;  /* 0x0000000106067899 */ /* 0x000fe200080006ff */
[----:B------:R-:W2:Y:S03]  /*0970*/  FENCE.VIEW.ASYNC.S ;  /* 0x00000000000073c6 */ /* 0x000ea60000000000 */
[----:B--2---:R4:W2:Y:S08]  /*0980*/  SYNCS.EXCH.64 URZ, [UR5+0x50], UR10 ;  /* 0x0000500a05ff75b2 */ /* 0x0048b00008000100 */
[----:B------:R4:W3:Y:S01]  /*0990*/  SYNCS.EXCH.64 URZ, [UR5+0x60], UR6 ;  /* 0x0000600605ff75b2 */ /* 0x0008e20008000100 */
[----:B------:R4:W1:Y:S01]  /*09a0*/  SYNCS.EXCH.64 URZ, [UR5+0x58], UR10 ;  /* 0x0000580a05ff75b2 */ /* 0x0008620008000100 */
[----:B------:R4:W1:Y:S02]  /*09b0*/  SYNCS.EXCH.64 URZ, [UR5+0x68], UR6 ;  /* 0x0000680605ff75b2 */ /* 0x0008640008000100 */
[----:B----4-:R-:W-:Y:S01]  /*09c0*/  NOP ;  /* 0x0000000000007918 */ /* 0x010fe20000000000 */
.L_x_12:
[----:B------:R-:W4:Y:S01]  /*09d0*/  SHFL.IDX PT, R2, R181, RZ, 0x1f ;  /* 0x00001fffb5027589 */ /* 0x000f2200000e0000 */
[----:B------:R-:W-:Y:S01]  /*09e0*/  NOP ;  /* 0x0000000000007918 */ /* 0x000fe20000000000 */
[----:B----4-:R-:W-:-:S13]  /*09f0*/  ISETP.NE.AND P0, PT, R2, 0x5, PT ;  /* 0x000000050200780c */ /* 0x010fda0003f05270 */
[----:B------:R-:W-:Y:S05]  /*0a00*/  @P0 BRA `(.L_x_13) ;  /* 0x0000000000580947 */ /* 0x000fea0003800000 */
[----:B--23--:R-:W2:Y:S01]  /*0a10*/  S2UR UR6, SR_CgaCtaId ;  /* 0x00000000000679c3 */ /* 0x00cea20000008800 */
        /* <DEDUP_REMOVED lines=12> */
[----:B--2---:R4:W2:Y:S01]  /*0ae0*/  SYNCS.EXCH.64 URZ, [UR6+0x70], UR10 ;  /* 0x0000700a06ff75b2 */ /* 0x0048a20008000100 */
[----:B------:R4:W3:Y:S01]  /*0af0*/  SYNCS.EXCH.64 URZ, [UR6+0x90], UR4 ;  /* 0x0000900406ff75b2 */ /* 0x0008e20008000100 */
[----:B------:R4:W1:Y:S01]  /*0b00*/  SYNCS.EXCH.64 URZ, [UR6+0x78], UR10 ;  /* 0x0000780a06ff75b2 */ /* 0x0008620008000100 */
[----:B------:R4:W1:Y:S01]  /*0b10*/  SYNCS.EXCH.64 URZ, [UR6+0x98], UR4 ;  /* 0x0000980406ff75b2 */ /* 0x0008620008000100 */
[----:B------:R4:W1:Y:S01]  /*0b20*/  SYNCS.EXCH.64 URZ, [UR6+0x80], UR10 ;  /* 0x0000800a06ff75b2 */ /* 0x0008620008000100 */
[----:B------:R4:W1:Y:S01]  /*0b30*/  SYNCS.EXCH.64 URZ, [UR6+0xa0], UR4 ;  /* 0x0000a00406ff75b2 */ /* 0x0008620008000100 */
[----:B------:R4:W1:Y:S01]  /*0b40*/  SYNCS.EXCH.64 URZ, [UR6+0x88], UR10 ;  /* 0x0000880a06ff75b2 */ /* 0x0008620008000100 */
[----:B------:R4:W1:Y:S02]  /*0b50*/  SYNCS.EXCH.64 URZ, [UR6+0xa8], UR4 ;  /* 0x0000a80406ff75b2 */ /* 0x0008640008000100 */
[----:B----4-:R-:W-:Y:S01]  /*0b60*/  NOP ;  /* 0x0000000000007918 */ /* 0x010fe20000000000 */
.L_x_13:
        /* <DEDUP_REMOVED lines=14> */
[----:B------:R4:W3:Y:S01]  /*0c50*/  SYNCS.EXCH.64 URZ, [UR5+0xc0], UR6 ;  /* 0x0000c00605ff75b2 */ /* 0x0008e20008000100 */
[----:B------:R4:W1:Y:S01]  /*0c60*/  SYNCS.EXCH.64 URZ, [UR5+0xb8], UR6 ;  /* 0x0000b80605ff75b2 */ /* 0x0008620008000100 */
[----:B------:R4:W1:Y:S02]  /*0c70*/  SYNCS.EXCH.64 URZ, [UR5+0xc8], UR6 ;  /* 0x0000c80605ff75b2 */ /* 0x0008640008000100 */
[----:B----4-:R-:W-:Y:S01]  /*0c80*/  NOP ;  /* 0x0000000000007918 */ /* 0x010fe20000000000 */
.L_x_14:
[----:B--23--:R-:W2:Y:S01]  /*0c90*/  S2UR UR5, SR_CTAID.X ;  /* 0x00000000000579c3 */ /* 0x00cea20000002500 */
[----:B------:R-:W-:-:S05]  /*0ca0*/  CS2R.32 R167, SR_CgaSize ;  /* 0x0000000000a77805 */ /* 0x000fca0000008a00 */
[----:B------:R-:W-:-:S05]  /*0cb0*/  IMAD R167, R167, -0xa0, RZ ;  /* 0xffffff60a7a77824 */ /* 0x000fca00078e02ff */
[----:B------:R-:W-:-:S14]  /*0cc0*/  R2UR UR7, R167 ;  /* 0x00000000a70772ca */ /* 0x000fdc00000e0000 */
[----:B------:R-:W3:Y:S01]  /*0cd0*/  LDCU UR7, c[0x0][UR7+0x2b0] ;  /* 0x00005600070777ac */ /* 0x000ee20008000800 */
[----:B------:R-:W-:Y:S01]  /*0ce0*/  NOP ;  /* 0x0000000000007918 */ /* 0x000fe20000000000 */
[----:B------:R-:W-:-:S05]  /*0cf0*/  CS2R.32 R167, SR_CgaSize ;  /* 0x0000000000a77805 */ /* 0x000fca0000008a00 */
[----:B------:R-:W-:-:S05]  /*0d00*/  IMAD R167, R167, -0xa0, RZ ;  /* 0xffffff60a7a77824 */ /* 0x000fca00078e02ff */
[----:B------:R-:W-:-:S14]  /*0d10*/  R2UR UR6, R167 ;  /* 0x00000000a70672ca */ /* 0x000fdc00000e0000 */
[----:B------:R-:W4:Y:S01]  /*0d20*/  LDCU UR6, c[0x0][UR6+0x2b4] ;  /* 0x00005680060677ac */ /* 0x000f220008000800 */
[----:B------:R-:W1:Y:S08]  /*0d30*/  S2UR UR4, SR_CTAID.Y ;  /* 0x00000000000479c3 */ /* 0x000e700000002600 */
[----:B------:R-:W4:Y:S01]  /*0d40*/  LDC R9, c[0x0][0xb24] ;  /* 0x0002c900ff097b82 */ /* 0x000f220000000800 */
[----:B--2---:R-:W-:-:S02]  /*0d50*/  I2FP.F32.U32 R4, UR5 ;  /* 0x0000000500047c45 */ /* 0x004fc40008201000 */
[----:B------:R-:W-:-:S05]  /*0d60*/  CS2R.32 R5, SR_CgaSize ;  /* 0x0000000000057805 */ /* 0x000fca0000008a00 */
[----:B------:R-:W-:-:S06]  /*0d70*/  IMAD R5, R5, -0xa0, RZ ;  /* 0xffffff6005057824 */ /* 0x000fcc00078e02ff */
[----:B------:R-:W2:Y:S01]  /*0d80*/  LDC R5, c[0x0][R5+0x2a0] ;  /* 0x0000a80005057b82 */ /* 0x000ea20000000800 */
[----:B------:R-:W-:Y:S01]  /*0d90*/  MOV R167, UR5 ;  /* 0x0000000500a77c02 */ /* 0x000fe20008000f00 */
[----:B---3--:R-:W-:Y:S01]  /*0da0*/  FMUL R4, R4, UR7 ;  /* 0x0000000704047c20 */ /* 0x008fe20008400000 */
[----:B-1----:R-:W-:Y:S02]  /*0db0*/  I2FP.F32.U32 R2, UR4 ;  /* 0x0000000400027c45 */ /* 0x002fe40008201000 */
[----:B------:R-:W-:-:S05]  /*0dc0*/  CS2R.32 R3, SR_CgaSize ;  /* 0x0000000000037805 */ /* 0x000fca0000008a00 */
[----:B------:R-:W-:-:S06]  /*0dd0*/  IMAD R3, R3, -0xa0, RZ ;  /* 0xffffff6003037824 */ /* 0x000fcc00078e02ff */
[----:B------:R-:W1:Y:S01]  /*0de0*/  LDC R3, c[0x0][R3+0x2a4] ;  /* 0x0000a90003037b82 */ /* 0x000e620000000800 */
[----:B------:R-:W3:Y:S01]  /*0df0*/  F2I.U32.TRUNC.NTZ R166, R4 ;  /* 0x0000000400a67305 */ /* 0x000ee2000020f000 */
[----:B------:R-:W-:Y:S01]  /*0e00*/  MOV R165, UR4 ;  /* 0x0000000400a57c02 */ /* 0x000fe20008000f00 */
[----:B----4-:R-:W-:-:S05]  /*0e10*/  FMUL R2, R2, UR6 ;  /* 0x0000000602027c20 */ /* 0x010fca0008400000 */
[----:B------:R-:W-:Y:S01]  /*0e20*/  BAR.SYNC.DEFER_BLOCKING 0x0 ;  /* 0x0000000000007b1d */ /* 0x000fe20000010000 */
[----:B------:R-:W-:-:S05]  /*0e30*/  ISETP.GE.AND P0, PT, R9, 0x1, PT ;  /* 0x000000010900780c */ /* 0x000fca0003f06270 */
[----:B------:R-:W4:Y:S02]  /*0e40*/  F2I.U32.TRUNC.NTZ R164, R2 ;  /* 0x0000000200a47305 */ /* 0x000f24000020f000 */
[----:B------:R-:W1:Y:S01]  /*0e50*/  S2UR UR36, SR_CTAID.Z ;  /* 0x00000000002479c3 */ /* 0x000e620000002700 */
[----:B---3--:R-:W-:-:S05]  /*0e60*/  IADD3 R166, PT, PT, -R166, RZ, RZ ;  /* 0x000000ffa6a67210 */ /* 0x008fca0007ffe1ff */
[----:B--2---:R-:W-:Y:S01]  /*0e70*/  IMAD R166, R5, R166, UR5 ;  /* 0x0000000505a67e24 */ /* 0x004fe2000f8e02a6 */
[----:B----4-:R-:W-:-:S05]  /*0e80*/  IADD3 R164, PT, PT, -R164, RZ, RZ ;  /* 0x000000ffa4a47210 */ /* 0x010fca0007ffe1ff */
[----:B-1----:R-:W-:Y:S01]  /*0e90*/  IMAD R164, R3, R164, UR4 ;  /* 0x0000000403a47e24 */ /* 0x002fe2000f8e02a4 */
[----:B------:R-:W-:Y:S06]  /*0ea0*/  @!P0 BRA `(.L_x_15) ;  /* 0x0000000000b88947 */ /* 0x000fec0003800000 */
[----:B------:R-:W1:Y:S01]  /*0eb0*/  LDC.64 R4, c[0x0][0xb18] ;  /* 0x0002c600ff047b82 */ /* 0x000e620000000a00 */
[----:B------:R-:W-:-:S07]  /*0ec0*/  ISETP.NE.AND P0, PT, R9, 0x1, PT ;  /* 0x000000010900780c */ /* 0x000fce0003f05270 */
[----:B------:R-:W2:Y:S08]  /*0ed0*/  LDC R10, c[0x0][0xb0c] ;  /* 0x0002c300ff0a7b82 */ /* 0x000eb00000000800 */
[----:B------:R-:W3:Y:S08]  /*0ee0*/  LDC R11, c[0x0][0x370] ;  /* 0x0000dc00ff0b7b82 */ /* 0x000ef00000000800 */
[----:B------:R-:W4:Y:S01]  /*0ef0*/  LDC R12, c[0x0][0x374] ;  /* 0x0000dd00ff0c7b82 */ /* 0x000f220000000800 */
[----:B-1----:R-:W-:-:S07]  /*0f00*/  ISETP.NE.AND P1, PT, R4, 0x1, PT ;  /* 0x000000010400780c */ /* 0x002fce0003f25270 */
[----:B------:R-:W3:Y:S01]  /*0f10*/  LDC.64 R6, c[0x0][0xb10] ;  /* 0x0002c400ff067b82 */ /* 0x000ee20000000a00 */
[----:B--2---:R-:W-:-:S07]  /*0f20*/  ISETP.NE.AND P2, PT, R10, 0x1, PT ;  /* 0x000000010a00780c */ /* 0x004fce0003f45270 */
[----:B------:R-:W1:Y:S08]  /*0f30*/  LDC R8, c[0x0][0xb20] ;  /* 0x0002c800ff087b82 */ /* 0x000e700000000800 */
[----:B------:R-:W2:Y:S01]  /*0f40*/  LDC.64 R2, c[0x0][0xb28] ;  /* 0x0002ca00ff027b82 */ /* 0x000ea20000000a00 */
[----:B----4-:R-:W-:-:S04]  /*0f50*/  IMAD.HI.U32 R13, R12, R5, RZ ;  /* 0x000000050c0d7227 */ /* 0x010fc800078e00ff */
[----:B------:R-:W-:-:S04]  /*0f60*/  IMAD.HI.U32 R5, R165, R5, RZ ;  /* 0x00000005a5057227 */ /* 0x000fc800078e00ff */
[----:B---3--:R-:W-:-:S04]  /*0f70*/  IMAD.HI.U32 R14, R11, R6, RZ ;  /* 0x000000060b0e7227 */ /* 0x008fc800078e00ff */
[----:B------:R-:W-:Y:S01]  /*0f80*/  IMAD.HI.U32 R16, R167, R6, RZ ;  /* 0x00000006a7107227 */ /* 0x000fe200078e00ff */
[-C--:B------:R-:W-:Y:S02]  /*0f90*/  @P2 SHF.R.U32.HI R11, RZ, R7.reuse, R14 ;  /* 0x00000007ff0b2219 */ /* 0x080fe4000001160e */
[-C--:B-1----:R-:W-:Y:S02]  /*0fa0*/  @P1 SHF.R.U32.HI R12, RZ, R8.reuse, R13 ;  /* 0x00000008ff0c1219 */ /* 0x082fe4000001160d */
[----:B------:R-:W-:Y:S02]  /*0fb0*/  SHF.R.U32.HI R8, RZ, R8, R5 ;  /* 0x00000008ff087219 */ /* 0x000fe40000011605 */
[----:B------:R-:W-:Y:S02]  /*0fc0*/  SHF.R.U32.HI R16, RZ, R7, R16 ;  /* 0x00000007ff107219 */ /* 0x000fe40000011610 */
[----:B------:R-:W-:Y:S01]  /*0fd0*/  SEL R5, R165, R8, !P1 ;  /* 0x00000008a5057207 */ /* 0x000fe20004800000 */
[----:B--2---:R-:W-:Y:S01]  /*0fe0*/  IMAD.HI.U32 R14, R12, R2, RZ ;  /* 0x000000020c0e7227 */ /* 0x004fe200078e00ff */
[----:B------:R-:W-:-:S03]  /*0ff0*/  SEL R7, R167, R16, !P2 ;  /* 0x00000010a7077207 */ /* 0x000fc60005000000 */
[----:B------:R-:W-:Y:S01]  /*1000*/  IMAD.HI.U32 R6, R11, R2, RZ ;  /* 0x000000020b067227 */ /* 0x000fe200078e00ff */
[----:B------:R-:W-:-:S04]  /*1010*/  @P0 SHF.R.U32.HI R12, RZ, R3, R14 ;  /* 0x00000003ff0c0219 */ /* 0x000fc8000001160e */
[----:B------:R-:W-:Y:S01]  /*1020*/  @P0 SHF.R.U32.HI R11, RZ, R3, R6 ;  /* 0x00000003ff0b0219 */ /* 0x000fe20000011606 */
[----:B------:R-:W-:-:S04]  /*1030*/  IMAD R12, R12, R9, RZ ;  /* 0x000000090c0c7224 */ /* 0x000fc800078e02ff */
[----:B------:R-:W-:Y:S01]  /*1040*/  IMAD R6, R11, R9, RZ ;  /* 0x000000090b067224 */ /* 0x000fe200078e02ff */
[----:B------:R-:W-:-:S04]  /*1050*/  ISETP.GE.AND P1, PT, R5, R12, PT ;  /* 0x0000000c0500720c */ /* 0x000fc80003f26270 */
[----:B------:R-:W-:Y:S01]  /*1060*/  ISETP.GE.OR P1, PT, R7, R6, P1 ;  /* 0x000000060700720c */ /* 0x000fe20000f26670 */
[----:B------:R-:W-:-:S05]  /*1070*/  IMAD.HI.U32 R6, R5, R2, RZ ;  /* 0x0000000205067227 */ /* 0x000fca00078e00ff */
[----:B------:R-:W-:-:S04]  /*1080*/  SHF.R.U32.HI R6, RZ, R3, R6 ;  /* 0x00000003ff067219 */ /* 0x000fc80000011606 */
[----:B------:R-:W-:-:S03]  /*1090*/  SEL R6, R5, R6, !P0 ;  /* 0x0000000605067207 */ /* 0x000fc60004000000 */
[----:B------:R-:W-:Y:S01]  /*10a0*/  @!P1 IMAD.HI.U32 R8, R7, R2, RZ ;  /* 0x0000000207089227 */ /* 0x000fe200078e00ff */
[----:B------:R-:W-:-:S04]  /*10b0*/  IADD3 R2, PT, PT, -R6, RZ, RZ ;  /* 0x000000ff06027210 */ /* 0x000fc80007ffe1ff */
[----:B------:R-:W-:Y:S01]  /*10c0*/  @!P1 SHF.R.U32.HI R8, RZ, R3, R8 ;  /* 0x00000003ff089219 */ /* 0x000fe20000011608 */
[----:B------:R-:W-:-:S03]  /*10d0*/  IMAD R2, R9, R2, R5 ;  /* 0x0000000209027224 */ /* 0x000fc600078e0205 */
[----:B------:R-:W-:Y:S02]  /*10e0*/  @!P1 SEL R3, R7, R8, !P0 ;  /* 0x0000000807039207 */ /* 0x000fe40004000000 */
[----:B------:R-:W-:-:S03]  /*10f0*/  IADD3 R8, PT, PT, -R5, RZ, RZ ;  /* 0x000000ff05087210 */ /* 0x000fc60007ffe1ff */
[--C-:B------:R-:W-:Y:S02]  /*1100*/  @!P1 IMAD.IADD R6, R6, 0x1, -R3.reuse ;  /* 0x0000000106069824 */ /* 0x100fe400078e0a03 */
[----:B------:R-:W-:Y:S01]  /*1110*/  @!P1 IMAD R3, R2, R11, R3 ;  /* 0x0000000b02039224 */ /* 0x000fe200078e0203 */
[----:B------:R-:W-:Y:S01]  /*1120*/  IADD3 R2, PT, PT, -R7, RZ, RZ ;  /* 0x000000ff07027210 */ /* 0x000fe20007ffe1ff */
[----:B------:R-:W-:Y:S02]  /*1130*/  @!P1 IMAD R5, R6, R9, R7 ;  /* 0x0000000906059224 */ /* 0x000fe400078e0207 */
[----:B------:R-:W-:Y:S02]  /*1140*/  IMAD R8, R4, R8, R165 ;  /* 0x0000000804087224 */ /* 0x000fe400078e02a5 */
[----:B------:R-:W-:Y:S02]  /*1150*/  @!P1 IMAD.MOV.U32 R7, RZ, RZ, R3 ;  /* 0x000000ffff079224 */ /* 0x000fe400078e0003 */
[----:B------:R-:W-:-:S02]  /*1160*/  IMAD R2, R10, R2, R167 ;  /* 0x000000020a027224 */ /* 0x000fc400078e02a7 */
[----:B------:R-:W-:Y:S02]  /*1170*/  IMAD R165, R5, R4, R8 ;  /* 0x0000000405a57224 */ /* 0x000fe400078e0208 */
[----:B------:R-:W-:Y:S02]  /*1180*/  IMAD R167, R7, R10, R2 ;  /* 0x0000000a07a77224 */ /* 0x000fe400078e0202 */
.L_x_15:
[----:B------:R-:W1:Y:S01]  /*1190*/  LDCU UR4, c[0x0][0xb30] ;  /* 0x00016600ff0477ac */ /* 0x000e620008000800 */
[----:B------:R-:W2:Y:S08]  /*11a0*/  S2UR UR37, SR_CgaCtaId ;  /* 0x00000000002579c3 */ /* 0x000eb00000008800 */
[----:B------:R-:W3:Y:S01]  /*11b0*/  LDC R72, c[0x0][0xb24] ;  /* 0x0002c900ff487b82 */ /* 0x000ee20000000800 */
[----:B-1----:R-:W-:-:S09]  /*11c0*/  UISETP.NE.AND UP1, UPT, UR4, 0x1, UPT ;  /* 0x000000010400788c */ /* 0x002fd2000bf25270 */
[----:B--2---:R-:W-:Y:S05]  /*11d0*/  BRA.U UP1, `(.L_x_16) ;  /* 0x0000000101407547 */ /* 0x004fea000b800000 */
[----:B------:R-:W1:Y:S08]  /*11e0*/  LDC.64 R4, c[0x0][0xb10] ;  /* 0x0002c400ff047b82 */ /* 0x000e700000000a00 */
[----:B------:R-:W2:Y:S08]  /*11f0*/  LDC.64 R2, c[0x0][0xb18] ;  /* 0x0002c600ff027b82 */ /* 0x000eb00000000a00 */
[----:B------:R-:W4:Y:S08]  /*1200*/  LDC R6, c[0x0][0xb20] ;  /* 0x0002c800ff067b82 */ /* 0x000f300000000800 */
[----:B------:R-:W3:Y:S01]  /*1210*/  LDC R8, c[0x0][0xb0c] ;  /* 0x0002c300ff087b82 */ /* 0x000ee20000000800 */
[----:B-1----:R-:W-:-:S05]  /*1220*/  IMAD.HI.U32 R4, R167, R4, RZ ;  /* 0x00000004a7047227 */ /* 0x002fca00078e00ff */
[----:B------:R-:W-:Y:S01]  /*1230*/  SHF.R.U32.HI R4, RZ, R5, R4 ;  /* 0x00000005ff047219 */ /* 0x000fe20000011604 */
[----:B--2---:R-:W-:Y:S01]  /*1240*/  IMAD.HI.U32 R3, R165, R3, RZ ;  /* 0x00000003a5037227 */ /* 0x004fe200078e00ff */
[----:B------:R-:W-:-:S04]  /*1250*/  ISETP.NE.AND P0, PT, R2, 0x1, PT ;  /* 0x000000010200780c */ /* 0x000fc80003f05270 */
[----:B----4-:R-:W-:-:S04]  /*1260*/  SHF.R.U32.HI R6, RZ, R6, R3 ;  /* 0x00000006ff067219 */ /* 0x010fc80000011603 */
[----:B------:R-:W-:Y:S02]  /*1270*/  SEL R3, R165, R6, !P0 ;  /* 0x00000006a5037207 */ /* 0x000fe40004000000 */
[----:B---3--:R-:W-:-:S04]  /*1280*/  ISETP.NE.AND P1, PT, R8, 0x1, PT ;  /* 0x000000010800780c */ /* 0x008fc80003f25270 */
[----:B------:R-:W-:-:S05]  /*1290*/  SEL R4, R167, R4, !P1 ;  /* 0x00000004a7047207 */ /* 0x000fca0004800000 */
[----:B------:R-:W-:Y:S02]  /*12a0*/  IMAD.IADD R5, R3, 0x1, -R4 ;  /* 0x0000000103057824 */ /* 0x000fe400078e0a04 */
[----:B------:R-:W-:Y:S02]  /*12b0*/  IMAD.IADD R3, R4, 0x1, -R3 ;  /* 0x0000000104037824 */ /* 0x000fe400078e0a03 */
[----:B------:R-:W-:Y:S02]  /*12c0*/  IMAD R167, R5, R8, R167 ;  /* 0x0000000805a77224 */ /* 0x000fe400078e02a7 */
[----:B------:R-:W-:-:S07]  /*12d0*/  IMAD R165, R3, R2, R165 ;  /* 0x0000000203a57224 */ /* 0x000fce00078e02a5 */
.L_x_16:
[----:B------:R-:W-:Y:S01]  /*12e0*/  BAR.SYNC.DEFER_BLOCKING 0x0 ;  /* 0x0000000000007b1d */ /* 0x000fe20000010000 */
[----:B------:R-:W-:Y:S01]  /*12f0*/  UISETP.NE.AND UP1, UPT, UR8, 0x2, UPT ;  /* 0x000000020800788c */ /* 0x000fe2000bf25270 */
[----:B------:R-:W-:Y:S02]  /*1300*/  ISETP.NE.OR P5, PT, R0, 0x2, !P5 ;  /* 0x000000020000780c */ /* 0x000fe40006fa5670 */
[----:B------:R-:W-:-:S06]  /*1310*/  LOP3.LUT R2, R176, 0x1f, RZ, 0xc0, !PT ;  /* 0x0000001fb0027812 */ /* 0x000fcc00078ec0ff */
[----:B------:R-:W-:Y:S05]  /*1320*/  BRA.U UP1, `(.L_x_17) ;  /* 0x00000011013c7547 */ /* 0x000fea000b800000 */
[----:B------:R-:W1:Y:S01]  /*1330*/  LDCU UR13, c[0x0][0x38c] ;  /* 0x00007180ff0d77ac */ /* 0x000e620008000800 */
[----:B------:R-:W2:Y:S01]  /*1340*/  LDC R9, c[0x0][0x370] ;  /* 0x0000dc00ff097b82 */ /* 0x000ea20000000800 */
[----:B------:R-:W-:Y:S01]  /*1350*/  PLOP3.LUT P1, PT, PT, PT, UP2, 0x80, 0x8 ;  /* 0x000000000008781c */ /* 0x000fe20003f2f028 */
[----:B------:R-:W-:Y:S01]  /*1360*/  HFMA2 R12, -RZ, RZ, 0, 0 ;  /* 0x00000000ff0c7431 */ /* 0x000fe200000001ff */
[----:B------:R-:W-:Y:S01]  /*1370*/  ISETP.EQ.OR P4, PT, R2, RZ, P5 ;  /* 0x000000ff0200720c */ /* 0x000fe20002f82670 */
[----:B------:R-:W-:Y:S01]  /*1380*/  IMAD.MOV.U32 R15, RZ, RZ, 0x1 ;  /* 0x00000001ff0f7424 */ /* 0x000fe200078e00ff */
[----:B------:R-:W-:Y:S01]  /*1390*/  PLOP3.LUT P1, PT, P1, PT, PT, 0x8, 0x80 ;  /* 0x000000000080781c */ /* 0x000fe20000f2e170 */
[----:B------:R-:W-:Y:S01]  /*13a0*/  IMAD.MOV.U32 R14, RZ, RZ, RZ ;  /* 0x000000ffff0e7224 */ /* 0x000fe200078e00ff */
[----:B------:R-:W-:Y:S01]  /*13b0*/  MOV R8, 0x1 ;  /* 0x0000000100087802 */ /* 0x000fe20000000f00 */
[----:B------:R-:W4:Y:S01]  /*13c0*/  LDC R0, c[0x0][0x374] ;  /* 0x0000dd00ff007b82 */ /* 0x000f220000000800 */
[----:B------:R-:W-:Y:S01]  /*13d0*/  IMAD.MOV.U32 R10, RZ, RZ, RZ ;  /* 0x000000ffff0a7224 */ /* 0x000fe200078e00ff */
[----:B------:R-:W2:Y:S01]  /*13e0*/  LDCU.64 UR22, c[0x0][0x348] ;  /* 0x00006900ff1677ac */ /* 0x000ea20008000a00 */
[----:B------:R-:W-:Y:S01]  /*13f0*/  UMOV UR6, URZ ;  /* 0x000000ff00067c82 */ /* 0x000fe20008000000 */
[----:B-1----:R-:W-:-:S04]  /*1400*/  UIADD3 UR5, UPT, UPT, UR13, 0x1f, URZ ;  /* 0x0000001f0d057890 */ /* 0x002fc8000fffe0ff */
[----:B------:R-:W-:-:S04]  /*1410*/  USHF.R.S32.HI UR4, URZ, 0x1f, UR5 ;  /* 0x0000001fff047899 */ /* 0x000fc80008011405 */
[----:B------:R-:W-:-:S04]  /*1420*/  ULEA.HI UR4, UR4, UR5, URZ, 0x5 ;  /* 0x0000000504047291 */ /* 0x000fc8000f8f28ff */
[----:B------:R-:W-:Y:S02]  /*1430*/  USHF.R.S32.HI UR15, URZ, 0x5, UR4 ;  /* 0x00000005ff0f7899 */ /* 0x000fe40008011404 */
[----:B------:R-:W-:Y:S02]  /*1440*/  UIADD3 UR4, UPT, UPT, UR13, -0x1, URZ ;  /* 0xffffffff0d047890 */ /* 0x000fe4000fffe0ff */
[----:B------:R-:W-:Y:S02]  /*1450*/  UISETP.LT.U32.AND UP0, UPT, UR15, 0x3, UPT ;  /* 0x000000030f00788c */ /* 0x000fe4000bf01070 */
[----:B------:R-:W-:Y:S02]  /*1460*/  UISETP.GE.U32.AND UP1, UPT, UR4, -0x3f, UPT ;  /* 0xffffffc10400788c */ /* 0x000fe4000bf26070 */
[----:B------:R-:W-:Y:S02]  /*1470*/  USEL UR14, UR15, 0x3, UP0 ;  /* 0x000000030f0e7887 */ /* 0x000fe40008000000 */
[----:B------:R-:W-:-:S02]  /*1480*/  UIADD3 UR13, UPT, UPT, UR13, 0x3e, URZ ;  /* 0x0000003e0d0d7890 */ /* 0x000fc4000fffe0ff */
[----:B------:R-:W-:Y:S02]  /*1490*/  UIADD3 UR5, UPT, UPT, UR14, -0x1, URZ ;  /* 0xffffffff0e057890 */ /* 0x000fe4000fffe0ff */
[----:B------:R-:W-:-:S03]  /*14a0*/  UIADD3 UR7, UPT, UPT, UR15, -UR14, URZ ;  /* 0x8000000e0f077290 */ /* 0x000fc6000fffe0ff */
[----:B------:R-:W-:-:S04]  /*14b0*/  @UP1 UIADD3 UR5, UPT, UPT, UR14, URZ, URZ ;  /* 0x000000ff0e051290 */ /* 0x000fc8000fffe0ff */
[----:B--2---:R-:W-:-:S12]  /*14c0*/  UIADD3 UR5, UPT, UPT, UR5, 0x1, URZ ;  /* 0x0000000105057890 */ /* 0x004fd8000fffe0ff */
.L_x_35:
[----:B------:R-:W-:Y:S01]  /*14d0*/  UISETP.NE.AND UP0, UPT, UR37, URZ, UPT ;  /* 0x000000ff2500728c */ /* 0x000fe2000bf05270 */
[----:B------:R-:W1:Y:S08]  /*14e0*/  S2UR UR37, SR_CgaCtaId ;  /* 0x00000000002579c3 */ /* 0x000e700000008800 */
[----:B------:R-:W-:Y:S05]  /*14f0*/  BRA.U UP0, `(.L_x_18) ;  /* 0x0000000100347547 */ /* 0x000fea000b800000 */
[----:B------:R-:W2:Y:S01]  /*1500*/  S2R R2, SR_CgaCtaId ;  /* 0x0000000000027919 */ /* 0x000ea20000008800 */
[----:B------:R-:W-:-:S04]  /*1510*/  MOV R3, 0x400 ;  /* 0x0000040000037802 */ /* 0x000fc80000000f00 */
[----:B--2---:R-:W-:Y:S02]  /*1520*/  LEA R3, R2, R3, 0x18 ;  /* 0x0000000302037211 */ /* 0x004fe400078ec0ff */
[----:B------:R-:W-:-:S03]  /*1530*/  SHF.L.U32 R2, R8, 0x1f, RZ ;  /* 0x0000001f08027819 */ /* 0x000fc600000006ff */
[----:B------:R-:W-:-:S04]  /*1540*/  IMAD R3, R10, 0x8, R3 ;  /* 0x000000080a037824 */ /* 0x000fc800078e0203 */
[----:B------:R-:W2:Y:S02]  /*1550*/  SYNCS.PHASECHK.TRANS64.TRYWAIT P0, [R3+URZ+0xc0], R2 ;  /* 0x0000c002030075a7 */ /* 0x000ea400080011ff */
[----:B--2---:R-:W-:Y:S05]  /*1560*/  @!P0 BRA `(.L_x_19) ;  /* 0x0000005000c48947 */ /* 0x004fea0003800000 */
.L_x_94:
[----:B------:R-:W-:Y:S01]  /*1570*/  VIADD R10, R10, 0x1 ;  /* 0x000000010a0a7836 */ /* 0x000fe20000000000 */
[----:B------:R2:W-:Y:S04]  /*1580*/  SYNCS.ARRIVE.TRANS64.A1T0 RZ, [R3+URZ+0xb0], RZ ;  /* 0x0000b0ff03ff79a7 */ /* 0x0005e800081000ff */
[----:B------:R-:W-:-:S04]  /*1590*/  ISETP.NE.AND P0, PT, R10, 0x2, PT ;  /* 0x000000020a00780c */ /* 0x000fc80003f05270 */
[----:B------:R-:W-:Y:S02]  /*15a0*/  SEL R10, R10, RZ, P0 ;  /* 0x000000ff0a0a7207 */ /* 0x000fe40000000000 */
[----:B--2---:R-:W-:-:S04]  /*15b0*/  SEL R3, RZ, 0x1, P0 ;  /* 0x00000001ff037807 */ /* 0x004fc80000000000 */
[----:B------:R-:W-:-:S07]  /*15c0*/  LOP3.LUT R8, R8, R3, RZ, 0x3c, !PT ;  /* 0x0000000308087212 */ /* 0x000fce00078e3cff */
.L_x_18:
[----:B------:R-:W-:Y:S01]  /*15d0*/  UMOV UR4, 0x400 ;  /* 0x0000040000047882 */ /* 0x000fe20000000000 */
[----:B------:R-:W-:Y:S01]  /*15e0*/  SHF.L.U32 R2, R15, 0x1f, RZ ;  /* 0x0000001f0f027819 */ /* 0x000fe200000006ff */
[----:B-1----:R-:W-:Y:S01]  /*15f0*/  ULEA UR4, UR37, UR4, 0x18 ;  /* 0x0000000425047291 */ /* 0x002fe2000f8ec0ff */
[----:B------:R-:W-:Y:S01]  /*1600*/  R2UR UR35, R167 ;  /* 0x00000000a72372ca */ /* 0x000fe200000e0000 */
[----:B------:R-:W-:Y:S01]  /*1610*/  UISETP.GE.U32.AND UP0, UPT, UR13, 0x3f, UPT ;  /* 0x0000003f0d00788c */ /* 0x000fe2000bf06070 */
[----:B------:R-:W-:Y:S01]  /*1620*/  R2UR UR11, R165 ;  /* 0x00000000a50b72ca */ /* 0x000fe200000e0000 */
[----:B------:R-:W-:Y:S01]  /*1630*/  ULEA UR8, UR6, UR4, 0x3 ;  /* 0x0000000406087291 */ /* 0x000fe2000f8e18ff */
[----:B------:R-:W-:-:S08]  /*1640*/  UMOV UR24, URZ ;  /* 0x000000ff00187c82 */ /* 0x000fd00008000000 */
[----:B------:R1:W2:Y:S01]  /*1650*/  SYNCS.PHASECHK.TRANS64.TRYWAIT P0, [UR8+0x18], R2 ;  /* 0x00001802ff0075a7 */ /* 0x0002a20008001108 */
[----:B------:R-:W-:Y:S02]  /*1660*/  USHF.L.U32 UR35, UR35, 0x7, URZ ;  /* 0x0000000723237899 */ /* 0x000fe400080006ff */
[----:B------:R-:W-:Y:S01]  /*1670*/  USHF.L.U32 UR11, UR11, 0x6, URZ ;  /* 0x000000060b0b7899 */ /* 0x000fe200080006ff */
[----:B------:R-:W-:Y:S11]  /*1680*/  BRA.U !UP0, `(.L_x_20) ;  /* 0x0000000108a87547 */ /* 0x000ff6000b800000 */
[----:B------:R-:W-:Y:S01]  /*1690*/  UMOV UR16, URZ ;  /* 0x000000ff00107c82 */ /* 0x000fe20008000000 */
[----:B------:R-:W-:-:S05]  /*16a0*/  UMOV UR17, UR6 ;  /* 0x0000000600117c82 */ /* 0x000fca0008000000 */
.L_x_25:
[----:B-1----:R-:W-:Y:S01]  /*16b0*/  ULEA UR33, UR17, UR4, 0x3 ;  /* 0x0000000411217291 */ /* 0x002fe2000f8e18ff */
[----:B--2---:R-:W-:Y:S01]  /*16c0*/  @!P5 MOV R3, 0x1800 ;  /* 0x000018000003d802 */ /* 0x004fe20000000f00 */
[----:B--2---:R-:W-:Y:S10]  /*16d0*/  @P0 BRA `(.L_x_21) ;  /* 0x00000000000c0947 */ /* 0x004ff40003800000 */
[----:B------:R-:W-:-:S04]  /*16e0*/  SHF.L.U32 R5, R15, 0x1f, RZ ;  /* 0x0000001f0f057819 */ /* 0x000fc800000006ff */
[----:B------:R-:W2:Y:S02]  /*16f0*/  SYNCS.PHASECHK.TRANS64.TRYWAIT P0, [UR33+0x18], R5 ;  /* 0x00001805ff0075a7 */ /* 0x000ea40008001121 */
[----:B--2---:R-:W-:Y:S05]  /*1700*/  @!P0 BRA `(.L_x_22) ;  /* 0x0000005000708947 */ /* 0x004fea0003800000 */
.L_x_21:
[----:B------:R2:W-:Y:S01]  /*1710*/  @!P5 SYNCS.ARRIVE.TRANS64 RZ, [UR33], R3 ;  /* 0x00000003ffffd9a7 */ /* 0x0005e20008000021 */
[----:B------:R-:W-:Y:S04]  /*1720*/  BSSY.RECONVERGENT B0, `(.L_x_23) ;  /* 0x0000003000007945 */ /* 0x000fe80003800200 */
[----:B------:R-:W-:Y:S05]  /*1730*/  @P4 BRA `(.L_x_24) ;  /* 0x0000000000044947 */ /* 0x000fea0003800000 */
[----:B------:R-:W-:Y:S05]  /*1740*/  BPT.TRAP 0x1 ;  /* 0x000000040000795c */ /* 0x000fea0000300000 */
.L_x_24:
[----:B------:R-:W-:Y:S05]  /*1750*/  BSYNC.RECONVERGENT B0 ;  /* 0x0000000000007941 */ /* 0x000fea0003800200 */
.L_x_23:
[----:B------:R-:W-:Y:S02]  /*1760*/  UIADD3 UR6, UPT, UPT, UR17, 0x1, URZ ;  /* 0x0000000111067890 */ /* 0x000fe4000fffe0ff */
[----:B------:R-:W-:Y:S02]  /*1770*/  ULEA UR32, UR17, UR4, 0xc ;  /* 0x0000000411207291 */ /* 0x000fe4000f8e60ff */
[----:B------:R-:W-:Y:S02]  /*1780*/  UISETP.NE.AND UP0, UPT, UR6, 0x3, UPT ;  /* 0x000000030600788c */ /* 0x000fe4000bf05270 */
[----:B------:R-:W-:Y:S02]  /*1790*/  UIADD3 UR26, UP1, UPT, UR22, 0x80, URZ ;  /* 0x00000080161a7890 */ /* 0x000fe4000ff3e0ff */
[----:B------:R-:W-:Y:S02]  /*17a0*/  USEL UR9, URZ, 0x1, UP0 ;  /* 0x00000001ff097887 */ /* 0x000fe40008000000 */
[----:B------:R-:W-:-:S02]  /*17b0*/  USEL UR6, UR6, URZ, UP0 ;  /* 0x000000ff06067287 */ /* 0x000fc40008000000 */
[----:B------:R-:W-:Y:S02]  /*17c0*/  UIADD3 UR20, UP0, UPT, UR22, 0x180, URZ ;  /* 0x0000018016147890 */ /* 0x000fe4000ff1e0ff */
[----:B------:R-:W-:Y:S01]  /*17d0*/  ULEA UR8, UR6, UR4, 0x3 ;  /* 0x0000000406087291 */ /* 0x000fe2000f8e18ff */
[----:B------:R-:W-:Y:S01]  /*17e0*/  LOP3.LUT R15, R15, UR9, RZ, 0x3c, !PT ;  /* 0x000000090f0f7c12 */ /* 0x000fe2000f8e3cff */
[----:B------:R-:W-:Y:S02]  /*17f0*/  USHF.L.U32 UR34, UR16, 0x5, URZ ;  /* 0x0000000510227899 */ /* 0x000fe400080006ff */
[----:B------:R-:W-:Y:S01]  /*1800*/  UIADD3.X UR27, UPT, UPT, URZ, UR23, URZ, UP1, !UPT ;  /* 0x00000017ff1b7290 */ /* 0x000fe20008ffe4ff */
[----:B-1----:R-:W-:Y:S01]  /*1810*/  SHF.L.U32 R2, R15, 0x1f, RZ ;  /* 0x0000001f0f027819 */ /* 0x002fe200000006ff */
[----:B------:R-:W-:Y:S02]  /*1820*/  UIADD3 UR32, UPT, UPT, UR32, 0x4400, URZ ;  /* 0x0000440020207890 */ /* 0x000fe4000fffe0ff */
[----:B------:R-:W-:Y:S01]  /*1830*/  UIADD3.X UR21, UPT, UPT, URZ, UR23, URZ, UP0, !UPT ;  /* 0x00000017ff157290 */ /* 0x000fe200087fe4ff */
[----:B------:R1:W1:Y:S01]  /*1840*/  SYNCS.PHASECHK.TRANS64.TRYWAIT P0, [UR8+0x18], R2 ;  /* 0x00001802ff0075a7 */ /* 0x0002620008001108 */
[----:B------:R-:W-:Y:S01]  /*1850*/  ULEA UR8, UR17, UR4, 0xb ;  /* 0x0000000411087291 */ /* 0x000fe2000f8e58ff */
[----:B------:R-:W-:Y:S01]  /*1860*/  UMOV UR18, 0x0 ;  /* 0x0000000000127882 */ /* 0x000fe20000000000 */
[----:B------:R-:W-:-:S02]  /*1870*/  UMOV UR19, 0x10000000 ;  /* 0x1000000000137882 */ /* 0x000fc40000000000 */
[----:B------:R-:W-:Y:S01]  /*1880*/  UIADD3 UR8, UPT, UPT, UR8, 0x7400, URZ ;  /* 0x0000740008087890 */ /* 0x000fe2000fffe0ff */
[----:B------:R1:W-:Y:S01]  /*1890*/  UTMALDG.3D [UR32], [UR26], desc[UR18] ;  /* 0x000012201a0075b4 */ /* 0x0003e20008011000 */
[----:B------:R-:W-:Y:S01]  /*18a0*/  UMOV UR12, UR36 ;  /* 0x00000024000c7c82 */ /* 0x000fe20008000000 */
[----:B------:R-:W-:Y:S01]  /*18b0*/  UMOV UR9, UR33 ;  /* 0x0000002100097c82 */ /* 0x000fe20008000000 */
[----:B------:R-:W-:Y:S01]  /*18c0*/  UMOV UR10, UR34 ;  /* 0x00000022000a7c82 */ /* 0x000fe20008000000 */
[----:B------:R-:W-:Y:S01]  /*18d0*/  UIADD3 UR16, UPT, UPT, UR16, 0x1, URZ ;  /* 0x0000000110107890 */ /* 0x000fe2000fffe0ff */
[----:B------:R-:W-:Y:S01]  /*18e0*/  UMOV UR24, UR5 ;  /* 0x0000000500187c82 */ /* 0x000fe20008000000 */
[----:B------:R-:W-:Y:S02]  /*18f0*/  UMOV UR17, UR6 ;  /* 0x0000000600117c82 */ /* 0x000fe40008000000 */
[----:B------:R1:W-:Y:S01]  /*1900*/  UTMALDG.3D [UR8], [UR20], desc[UR18] ;  /* 0x00001208140075b4 */ /* 0x0003e20008011000 */
[----:B------:R-:W-:-:S09]  /*1910*/  UISETP.NE.AND UP0, UPT, UR16, UR5, UPT ;  /* 0x000000051000728c */ /* 0x000fd2000bf05270 */
[----:B------:R-:W-:Y:S05]  /*1920*/  BRA.U UP0, `(.L_x_25) ;  /* 0xfffffffd00607547 */ /* 0x000fea000b83ffff */
.L_x_20:
[----:B-1----:R-:W-:Y:S01]  /*1930*/  ULEA UR8, UR6, UR4, 0x3 ;  /* 0x0000000406087291 */ /* 0x002fe2000f8e18ff */
[----:B------:R-:W-:Y:S01]  /*1940*/  SHF.L.U32 R2, R15, 0x1f, RZ ;  /* 0x0000001f0f027819 */ /* 0x000fe200000006ff */
[----:B------:R-:W-:Y:S01]  /*1950*/  @!P1 SYNCS.ARRIVE.TRANS64.A1T0 RZ, [UR4+0x48], RZ ;  /* 0x000048ffffff99a7 */ /* 0x000fe20008100004 */
[----:B------:R-:W-:-:S06]  /*1960*/  UISETP.GT.AND UP0, UPT, UR15, UR14, UPT ;  /* 0x0000000e0f00728c */ /* 0x000fcc000bf04270 */
[----:B--2---:R1:W2:Y:S03]  /*1970*/  SYNCS.PHASECHK.TRANS64.TRYWAIT P0, [UR8+0x18], R2 ;  /* 0x00001802ff0075a7 */ /* 0x0042a60008001108 */
[----:B------:R-:W-:Y:S05]  /*1980*/  BRA.U !UP0, `(.L_x_26) ;  /* 0x0000000108ac7547 */ /* 0x000fea000b800000 */
[----:B------:R-:W-:Y:S01]  /*1990*/  UIADD3 UR21, UPT, UPT, UR7, UR24, URZ ;  /* 0x0000001807157290 */ /* 0x000fe2000fffe0ff */
[----:B------:R-:W-:-:S11]  /*19a0*/  UMOV UR25, UR6 ;  /* 0x0000000600197c82 */ /* 0x000fd60008000000 */
.L_x_31:
[----:B-1----:R-:W-:Y:S01]  /*19b0*/  ULEA UR17, UR25, UR4, 0x3 ;  /* 0x0000000419117291 */ /* 0x002fe2000f8e18ff */
[----:B--2---:R-:W-:Y:S01]  /*19c0*/  @!P5 MOV R3, 0x1800 ;  /* 0x000018000003d802 */ /* 0x004fe20000000f00 */
[----:B--2---:R-:W-:Y:S10]  /*19d0*/  @P0 BRA `(.L_x_27) ;  /* 0x00000000000c0947 */ /* 0x004ff40003800000 */
[----:B------:R-:W-:-:S04]  /*19e0*/  SHF.L.U32 R5, R15, 0x1f, RZ ;  /* 0x0000001f0f057819 */ /* 0x000fc800000006ff */
[----:B------:R-:W2:Y:S02]  /*19f0*/  SYNCS.PHASECHK.TRANS64.TRYWAIT P0, [UR17+0x18], R5 ;  /* 0x00001805ff0075a7 */ /* 0x000ea40008001111 */
[----:B--2---:R-:W-:Y:S05]  /*1a00*/  @!P0 BRA `(.L_x_28) ;  /* 0x0000004c00c88947 */ /* 0x004fea0003800000 */
.L_x_27:
[----:B------:R2:W-:Y:S01]  /*1a10*/  @!P5 SYNCS.ARRIVE.TRANS64 RZ, [UR17], R3 ;  /* 0x00000003ffffd9a7 */ /* 0x0005e20008000011 */
[----:B------:R-:W-:Y:S04]  /*1a20*/  BSSY.RECONVERGENT B0, `(.L_x_29) ;  /* 0x0000003000007945 */ /* 0x000fe80003800200 */
[----:B------:R-:W-:Y:S05]  /*1a30*/  @P4 BRA `(.L_x_30) ;  /* 0x0000000000044947 */ /* 0x000fea0003800000 */
[----:B------:R-:W-:Y:S05]  /*1a40*/  BPT.TRAP 0x1 ;  /* 0x000000040000795c */ /* 0x000fea0000300000 */
.L_x_30:
[----:B------:R-:W-:Y:S05]  /*1a50*/  BSYNC.RECONVERGENT B0 ;  /* 0x0000000000007941 */ /* 0x000fea0003800200 */
.L_x_29:
        /* <DEDUP_REMOVED lines=10> */
[----:B------:R-:W-:Y:S01]  /*1b00*/  UIADD3 UR16, UPT, UPT, UR16, 0x4400, URZ ;  /* 0x0000440010107890 */ /* 0x000fe2000fffe0ff */
[----:B-1----:R-:W-:Y:S01]  /*1b10*/  SHF.L.U32 R2, R15, 0x1f, RZ ;  /* 0x0000001f0f027819 */ /* 0x002fe200000006ff */
[----:B------:R-:W-:Y:S02]  /*1b20*/  UIADD3.X UR31, UPT, UPT, URZ, UR23, URZ, UP1, !UPT ;  /* 0x00000017ff1f7290 */ /* 0x000fe40008ffe4ff */
[----:B------:R-:W-:Y:S01]  /*1b30*/  UIADD3.X UR29, UPT, UPT, URZ, UR23, URZ, UP0, !UPT ;  /* 0x00000017ff1d7290 */ /* 0x000fe200087fe4ff */
[----:B------:R1:W1:Y:S01]  /*1b40*/  SYNCS.PHASECHK.TRANS64.TRYWAIT P0, [UR8+0x18], R2 ;  /* 0x00001802ff0075a7 */ /* 0x0002620008001108 */
[----:B------:R-:W-:Y:S01]  /*1b50*/  ULEA UR8, UR25, UR4, 0xb ;  /* 0x0000000419087291 */ /* 0x000fe2000f8e58ff */
[----:B------:R-:W-:Y:S01]  /*1b60*/  UMOV UR26, 0x0 ;  /* 0x00000000001a7882 */ /* 0x000fe20000000000 */
[----:B------:R-:W-:-:S02]  /*1b70*/  UMOV UR27, 0x10000000 ;  /* 0x10000000001b7882 */ /* 0x000fc40000000000 */
[----:B------:R-:W-:Y:S01]  /*1b80*/  UIADD3 UR8, UPT, UPT, UR8, 0x7400, URZ ;  /* 0x0000740008087890 */ /* 0x000fe2000fffe0ff */
[----:B------:R-:W-:Y:S01]  /*1b90*/  UMOV UR19, UR35 ;  /* 0x0000002300137c82 */ /* 0x000fe20008000000 */
[----:B------:R-:W-:Y:S01]  /*1ba0*/  UMOV UR20, UR36 ;  /* 0x0000002400147c82 */ /* 0x000fe20008000000 */
[----:B------:R-:W-:Y:S01]  /*1bb0*/  UMOV UR12, UR36 ;  /* 0x00000024000c7c82 */ /* 0x000fe20008000000 */
[----:B------:R-:W-:Y:S01]  /*1bc0*/  UMOV UR9, UR17 ;  /* 0x0000001100097c82 */ /* 0x000fe20008000000 */
[----:B------:R-:W-:Y:S01]  /*1bd0*/  UMOV UR10, UR18 ;  /* 0x00000012000a7c82 */ /* 0x000fe20008000000 */
[----:B------:R1:W-:Y:S01]  /*1be0*/  UTMALDG.3D [UR16], [UR30], desc[UR26] ;  /* 0x00001a101e0075b4 */ /* 0x0003e20008011000 */
[----:B------:R-:W-:Y:S01]  /*1bf0*/  UIADD3 UR24, UPT, UPT, UR24, 0x1, URZ ;  /* 0x0000000118187890 */ /* 0x000fe2000fffe0ff */
[----:B------:R-:W-:-:S03]  /*1c00*/  UMOV UR25, UR6 ;  /* 0x0000000600197c82 */ /* 0x000fc60008000000 */
[----:B------:R-:W-:Y:S01]  /*1c10*/  UISETP.NE.AND UP0, UPT, UR24, UR21, UPT ;  /* 0x000000151800728c */ /* 0x000fe2000bf05270 */
[----:B------:R1:W-:Y:S08]  /*1c20*/  UTMALDG.3D [UR8], [UR28], desc[UR26] ;  /* 0x00001a081c0075b4 */ /* 0x0003f00008011000 */
[----:B------:R-:W-:Y:S05]  /*1c30*/  BRA.U UP0, `(.L_x_31) ;  /* 0xfffffffd005c7547 */ /* 0x000fea000b83ffff */
.L_x_26:
[----:B-1----:R-:W-:Y:S01]  /*1c40*/  LEA R2, R14, UR4, 0x3 ;  /* 0x000000040e027c11 */ /* 0x002fe2000f8e18ff */
[----:B------:R-:W-:Y:S01]  /*1c50*/  NOP ;  /* 0x0000000000007918 */ /* 0x000fe20000000000 */
[----:B--2---:R-:W-:Y:S02]  /*1c60*/  SHF.L.U32 R3, R12, 0x1f, RZ ;  /* 0x0000001f0c037819 */ /* 0x004fe400000006ff */
[----:B------:R-:W-:Y:S02]  /*1c70*/  LEA R4, R14, UR4, 0x4 ;  /* 0x000000040e047c11 */ /* 0x000fe4000f8e20ff */
[----:B------:R-:W1:Y:S02]  /*1c80*/  SYNCS.PHASECHK.TRANS64.TRYWAIT P0, [R2+URZ+0x50], R3 ;  /* 0x00005003020075a7 */ /* 0x000e6400080011ff */
[----:B-1----:R-:W-:Y:S05]  /*1c90*/  @!P0 BRA `(.L_x_32) ;  /* 0x0000004c003c8947 */ /* 0x002fea0003800000 */
.L_x_97:
[----:B------:R-:W2:Y:S01]  /*1ca0*/  LDS.128 R4, [R4+0xe0] ;  /* 0x0000e00004047984 */ /* 0x000ea20000000c00 */
[----:B---3--:R-:W-:Y:S01]  /*1cb0*/  ISETP.GE.AND P0, PT, R72, 0x1, PT ;  /* 0x000000014800780c */ /* 0x008fe20003f06270 */
[----:B-1----:R-:W-:Y:S01]  /*1cc0*/  VIADD R2, R2, 0x60 ;  /* 0x0000006002027836 */ /* 0x002fe20000000000 */
[----:B------:R-:W-:Y:S01]  /*1cd0*/  @!PT LDS RZ, [RZ] ;  /* 0x00000000fffff984 */ /* 0x000fe20000000800 */
[----:B------:R-:W-:Y:S01]  /*1ce0*/  @!PT LDS RZ, [RZ] ;  /* 0x00000000fffff984 */ /* 0x000fe20000000800 */
[----:B------:R-:W-:Y:S01]  /*1cf0*/  @!PT LDS RZ, [RZ] ;  /* 0x00000000fffff984 */ /* 0x000fe20000000800 */
[----:B------:R-:W-:Y:S01]  /*1d00*/  @!PT LDS RZ, [RZ] ;  /* 0x00000000fffff984 */ /* 0x000fe20000000800 */
[----:B------:R1:W-:Y:S06]  /*1d10*/  MEMBAR.ALL.CTA ;  /* 0x0000000000007992 */ /* 0x0003ec0000008000 */
[----:B-1----:R-:W1:Y:S01]  /*1d20*/  FENCE.VIEW.ASYNC.S ;  /* 0x00000000000073c6 */ /* 0x002e620000000000 */
[----:B------:R-:W-:-:S04]  /*1d30*/  PRMT R2, RZ, 0x654, R2 ;  /* 0x00000654ff027816 */ /* 0x000fc80000000002 */
[----:B-1----:R1:W-:Y:S01]  /*1d40*/  SYNCS.ARRIVE.TRANS64.RED.A1T0 RZ, [R2+URZ], RZ ;  /* 0x000000ff02ff79a7 */ /* 0x0023e200081004ff */
[----:B--2---:R-:W-:-:S13]  /*1d50*/  LOP3.LUT P2, RZ, R6, 0x1, RZ, 0xc0, !PT ;  /* 0x0000000106ff7812 */ /* 0x004fda000784c0ff */
[----:B------:R-:W-:Y:S01]  /*1d60*/  @P2 SHF.R.U32.HI R3, RZ, 0x10, R5 ;  /* 0x00000010ff032819 */ /* 0x000fe20000011605 */
[----:B------:R-:W-:Y:S01]  /*1d70*/  VOTEU.ANY UP0, P2 ;  /* 0x0000000000ff7886 */ /* 0x000fe20001000100 */
[----:B------:R-:W-:Y:S02]  /*1d80*/  @P2 MOV R13, R4 ;  /* 0x00000004000d2202 */ /* 0x000fe40000000f00 */
[----:B------:R-:W-:Y:S02]  /*1d90*/  @P2 R2UR.BROADCAST UR8, R3 ;  /* 0x00000000030822ca */ /* 0x000fe400008e0000 */
[----:B------:R-:W-:-:S11]  /*1da0*/  @P2 LOP3.LUT R11, R5, 0xffff, RZ, 0xc0, !PT ;  /* 0x0000ffff050b2812 */ /* 0x000fd600078ec0ff */
[----:B------:R-:W-:Y:S01]  /*1db0*/  @UP0 UMOV UR36, UR8 ;  /* 0x0000000800240c82 */ /* 0x000fe20008000000 */
[----:B-1----:R-:W-:Y:S05]  /*1dc0*/  @!P0 BRA `(.L_x_33) ;  /* 0x0000000000b88947 */ /* 0x002fea0003800000 */
[----:B------:R-:W4:Y:S01]  /*1dd0*/  LDC.64 R4, c[0x0][0xb18] ;  /* 0x0002c600ff047b82 */ /* 0x000f220000000a00 */
[----:B------:R-:W-:-:S07]  /*1de0*/  ISETP.NE.AND P3, PT, R72, 0x1, PT ;  /* 0x000000014800780c */ /* 0x000fce0003f65270 */
[----:B------:R-:W1:Y:S08]  /*1df0*/  LDC.64 R6, c[0x0][0xb10] ;  /* 0x0002c400ff067b82 */ /* 0x000e700000000a00 */
[----:B------:R-:W2:Y:S08]  /*1e00*/  LDC R16, c[0x0][0xb20] ;  /* 0x0002c800ff107b82 */ /* 0x000eb00000000800 */
[----:B------:R-:W3:Y:S01]  /*1e10*/  LDC R18, c[0x0][0xb0c] ;  /* 0x0002c300ff127b82 */ /* 0x000ee20000000800 */
[----:B----4-:R-:W-:Y:S01]  /*1e20*/  IMAD.HI.U32 R17, R0, R5, RZ ;  /* 0x0000000500117227 */ /* 0x010fe200078e00ff */
[----:B------:R-:W-:-:S03]  /*1e30*/  ISETP.NE.AND P0, PT, R4, 0x1, PT ;  /* 0x000000010400780c */ /* 0x000fc60003f05270 */
[----:B------:R-:W-:-:S03]  /*1e40*/  IMAD.HI.U32 R5, R11, R5, RZ ;  /* 0x000000050b057227 */ /* 0x000fc600078e00ff */
[----:B------:R-:W4:Y:S01]  /*1e50*/  LDC.64 R2, c[0x0][0xb28] ;  /* 0x0002ca00ff027b82 */ /* 0x000f220000000a00 */
[----:B-1----:R-:W-:-:S04]  /*1e60*/  IMAD.HI.U32 R20, R9, R6, RZ ;  /* 0x0000000609147227 */ /* 0x002fc800078e00ff */
[----:B------:R-:W-:Y:S01]  /*1e70*/  IMAD.HI.U32 R22, R13, R6, RZ ;  /* 0x000000060d167227 */ /* 0x000fe200078e00ff */
[----:B------:R-:W-:Y:S02]  /*1e80*/  SHF.R.U32.HI R20, RZ, R7, R20 ;  /* 0x00000007ff147219 */ /* 0x000fe40000011614 */
[-C--:B--2---:R-:W-:Y:S02]  /*1e90*/  SHF.R.U32.HI R17, RZ, R16.reuse, R17 ;  /* 0x00000010ff117219 */ /* 0x084fe40000011611 */
[----:B------:R-:W-:Y:S02]  /*1ea0*/  SHF.R.U32.HI R16, RZ, R16, R5 ;  /* 0x00000010ff107219 */ /* 0x000fe40000011605 */
[----:B------:R-:W-:Y:S02]  /*1eb0*/  SEL R17, R0, R17, !P0 ;  /* 0x0000001100117207 */ /* 0x000fe40004000000 */
[----:B------:R-:W-:Y:S02]  /*1ec0*/  SHF.R.U32.HI R22, RZ, R7, R22 ;  /* 0x00000007ff167219 */ /* 0x000fe40000011616 */
[----:B---3--:R-:W-:-:S02]  /*1ed0*/  ISETP.NE.AND P1, PT, R18, 0x1, PT ;  /* 0x000000011200780c */ /* 0x008fc40003f25270 */
[----:B------:R-:W-:Y:S02]  /*1ee0*/  SEL R5, R11, R16, !P0 ;  /* 0x000000100b057207 */ /* 0x000fe40004000000 */
[----:B------:R-:W-:Y:S02]  /*1ef0*/  SEL R19, R9, R20, !P1 ;  /* 0x0000001409137207 */ /* 0x000fe40004800000 */
[----:B------:R-:W-:Y:S01]  /*1f00*/  SEL R7, R13, R22, !P1 ;  /* 0x000000160d077207 */ /* 0x000fe20004800000 */
[----:B----4-:R-:W-:-:S04]  /*1f10*/  IMAD.HI.U32 R20, R17, R2, RZ ;  /* 0x0000000211147227 */ /* 0x010fc800078e00ff */
        /* <DEDUP_REMOVED lines=10> */
[----:B------:R-:W-:-:S04]  /*1fc0*/  @!P0 IMAD.HI.U32 R16, R7, R2, RZ ;  /* 0x0000000207108227 */ /* 0x000fc800078e00ff */
[----:B------:R-:W-:Y:S01]  /*1fd0*/  IMAD.MOV R2, RZ, RZ, -R6 ;  /* 0x000000ffff027224 */ /* 0x000fe200078e0a06 */
[----:B------:R-:W-:-:S03]  /*1fe0*/  @!P0 SHF.R.U32.HI R16, RZ, R3, R16 ;  /* 0x00000003ff108219 */ /* 0x000fc60000011610 */
[----:B------:R-:W-:Y:S01]  /*1ff0*/  IMAD R2, R72, R2, R5 ;  /* 0x0000000248027224 */ /* 0x000fe200078e0205 */
        /* <DEDUP_REMOVED lines=11> */
.L_x_33:
[----:B------:R-:W1:Y:S02]  /*20b0*/  LDCU UR8, c[0x0][0xb30] ;  /* 0x00016600ff0877ac */ /* 0x000e640008000800 */
[----:B-1----:R-:W-:-:S09]  /*20c0*/  UISETP.NE.AND UP0, UPT, UR8, 0x1, UPT ;  /* 0x000000010800788c */ /* 0x002fd2000bf05270 */
[----:B------:R-:W-:Y:S05]  /*20d0*/  BRA.U UP0, `(.L_x_34) ;  /* 0x0000000100407547 */ /* 0x000fea000b800000 */
[----:B------:R-:W1:Y:S08]  /*20e0*/  LDC.64 R4, c[0x0][0xb10] ;  /* 0x0002c400ff047b82 */ /* 0x000e700000000a00 */
[----:B------:R-:W2:Y:S08]  /*20f0*/  LDC.64 R2, c[0x0][0xb18] ;  /* 0x0002c600ff027b82 */ /* 0x000eb00000000a00 */
[----:B------:R-:W3:Y:S08]  /*2100*/  LDC R6, c[0x0][0xb20] ;  /* 0x0002c800ff067b82 */ /* 0x000ef00000000800 */
[----:B------:R-:W4:Y:S01]  /*2110*/  LDC R16, c[0x0][0xb0c] ;  /* 0x0002c300ff107b82 */ /* 0x000f220000000800 */
[----:B-1----:R-:W-:-:S05]  /*2120*/  IMAD.HI.U32 R4, R13, R4, RZ ;  /* 0x000000040d047227 */ /* 0x002fca00078e00ff */
[----:B------:R-:W-:Y:S01]  /*2130*/  SHF.R.U32.HI R4, RZ, R5, R4 ;  /* 0x00000005ff047219 */ /* 0x000fe20000011604 */
[----:B--2---:R-:W-:Y:S01]  /*2140*/  IMAD.HI.U32 R3, R11, R3, RZ ;  /* 0x000000030b037227 */ /* 0x004fe200078e00ff */
[----:B------:R-:W-:-:S04]  /*2150*/  ISETP.NE.AND P0, PT, R2, 0x1, PT ;  /* 0x000000010200780c */ /* 0x000fc80003f05270 */
[----:B---3--:R-:W-:-:S04]  /*2160*/  SHF.R.U32.HI R6, RZ, R6, R3 ;  /* 0x00000006ff067219 */ /* 0x008fc80000011603 */
[----:B------:R-:W-:Y:S02]  /*2170*/  SEL R3, R11, R6, !P0 ;  /* 0x000000060b037207 */ /* 0x000fe40004000000 */
[----:B----4-:R-:W-:-:S04]  /*2180*/  ISETP.NE.AND P1, PT, R16, 0x1, PT ;  /* 0x000000011000780c */ /* 0x010fc80003f25270 */
[----:B------:R-:W-:-:S05]  /*2190*/  SEL R4, R13, R4, !P1 ;  /* 0x000000040d047207 */ /* 0x000fca0004800000 */
[----:B------:R-:W-:Y:S02]  /*21a0*/  IMAD.IADD R5, R3, 0x1, -R4 ;  /* 0x0000000103057824 */ /* 0x000fe400078e0a04 */
[----:B------:R-:W-:Y:S02]  /*21b0*/  IMAD.IADD R3, R4, 0x1, -R3 ;  /* 0x0000000104037824 */ /* 0x000fe400078e0a03 */
[----:B------:R-:W-:Y:S02]  /*21c0*/  IMAD R13, R5, R16, R13 ;  /* 0x00000010050d7224 */ /* 0x000fe400078e020d */
[----:B------:R-:W-:-:S07]  /*21d0*/  IMAD R11, R3, R2, R11 ;  /* 0x00000002030b7224 */ /* 0x000fce00078e020b */
.L_x_34:
[----:B------:R-:W-:Y:S01]  /*21e0*/  VIADD R14, R14, 0x1 ;  /* 0x000000010e0e7836 */ /* 0x000fe20000000000 */
[----:B------:R-:W-:Y:S01]  /*21f0*/  PLOP3.LUT P1, PT, PT, PT, PT, 0x80, 0x8 ;  /* 0x000000000008781c */ /* 0x000fe20003f2f070 */
[----:B------:R-:W-:Y:S02]  /*2200*/  IMAD.IADD R167, R13, 0x1, R166 ;  /* 0x000000010da77824 */ /* 0x000fe400078e02a6 */
[----:B------:R-:W-:Y:S01]  /*2210*/  IMAD.IADD R165, R11, 0x1, R164 ;  /* 0x000000010ba57824 */ /* 0x000fe200078e02a4 */
[----:B------:R-:W-:-:S04]  /*2220*/  ISETP.NE.AND P0, PT, R14, 0x2, PT ;  /* 0x000000020e00780c */ /* 0x000fc80003f05270 */
[----:B------:R-:W-:Y:S02]  /*2230*/  SEL R3, RZ, 0x1, P0 ;  /* 0x00000001ff037807 */ /* 0x000fe40000000000 */
[----:B------:R-:W-:Y:S02]  /*2240*/  SEL R14, R14, RZ, P0 ;  /* 0x000000ff0e0e7207 */ /* 0x000fe40000000000 */
[----:B------:R-:W-:Y:S01]  /*2250*/  LOP3.LUT R12, R12, R3, RZ, 0x3c, !PT ;  /* 0x000000030c0c7212 */ /* 0x000fe200078e3cff */
[----:B------:R-:W-:Y:S06]  /*2260*/  @P2 BRA `(.L_x_35) ;  /* 0xfffffff000982947 */ /* 0x000fec000383ffff */
[----:B------:R-:W-:Y:S01]  /*2270*/  UIADD3 UR4, UPT, UPT, UR4, 0x18, URZ ;  /* 0x0000001804047890 */ /* 0x000fe2000fffe0ff */
[----:B------:R-:W-:-:S03]  /*2280*/  SHF.L.U32 R3, R15, 0x1f, RZ ;  /* 0x0000001f0f037819 */ /* 0x000fc600000006ff */
[----:B------:R-:W-:-:S09]  /*2290*/  ULEA UR5, UR6, UR4, 0x3 ;  /* 0x0000000406057291 */ /* 0x000fd2000f8e18ff */
[----:B------:R-:W1:Y:S02]  /*22a0*/  SYNCS.PHASECHK.TRANS64.TRYWAIT P0, [UR5], R3 ;  /* 0x00000003ff0075a7 */ /* 0x000e640008001105 */
[----:B-1----:R-:W-:Y:S05]  /*22b0*/  @!P0 BRA `(.L_x_36) ;  /* 0x0000004400c88947 */ /* 0x002fea0003800000 */
.L_x_99:
[----:B------:R-:W-:-:S04]  /*22c0*/  UIADD3 UR6, UPT, UPT, UR6, 0x1, URZ ;  /* 0x0000000106067890 */ /* 0x000fc8000fffe0ff */
[----:B------:R-:W-:-:S04]  /*22d0*/  UISETP.NE.AND UP0, UPT, UR6, 0x3, UPT ;  /* 0x000000030600788c */ /* 0x000fc8000bf05270 */
[----:B------:R-:W-:Y:S02]  /*22e0*/  USEL UR7, URZ, 0x1, UP0 ;  /* 0x00000001ff077887 */ /* 0x000fe40008000000 */
[----:B------:R-:W-:-:S04]  /*22f0*/  USEL UR6, UR6, URZ, UP0 ;  /* 0x000000ff06067287 */ /* 0x000fc80008000000 */
[----:B------:R-:W-:Y:S01]  /*2300*/  ULEA UR5, UR6, UR4, 0x3 ;  /* 0x0000000406057291 */ /* 0x000fe2000f8e18ff */
[----:B------:R-:W-:-:S04]  /*2310*/  LOP3.LUT R15, R15, UR7, RZ, 0x3c, !PT ;  /* 0x000000070f0f7c12 */ /* 0x000fc8000f8e3cff */
[----:B-1----:R-:W-:-:S04]  /*2320*/  SHF.L.U32 R3, R15, 0x1f, RZ ;  /* 0x0000001f0f037819 */ /* 0x002fc800000006ff */
[----:B------:R-:W1:Y:S02]  /*2330*/  SYNCS.PHASECHK.TRANS64.TRYWAIT P0, [UR5], R3 ;  /* 0x00000003ff0075a7 */ /* 0x000e640008001105 */
[----:B-1----:R-:W-:Y:S05]  /*2340*/  @!P0 BRA `(.L_x_37) ;  /* 0x0000004400bc8947 */ /* 0x002fea0003800000 */
.L_x_101:
[----:B------:R-:W-:-:S04]  /*2350*/  UIADD3 UR6, UPT, UPT, UR6, 0x1, URZ ;  /* 0x0000000106067890 */ /* 0x000fc8000fffe0ff */
[----:B------:R-:W-:-:S04]  /*2360*/  UISETP.NE.AND UP0, UPT, UR6, 0x3, UPT ;  /* 0x000000030600788c */ /* 0x000fc8000bf05270 */
[----:B------:R-:W-:Y:S02]  /*2370*/  USEL UR5, URZ, 0x1, UP0 ;  /* 0x00000001ff057887 */ /* 0x000fe40008000000 */
[----:B------:R-:W-:-:S04]  /*2380*/  USEL UR6, UR6, URZ, UP0 ;  /* 0x000000ff06067287 */ /* 0x000fc80008000000 */
[----:B------:R-:W-:Y:S01]  /*2390*/  ULEA UR6, UR6, UR4, 0x3 ;  /* 0x0000000406067291 */ /* 0x000fe2000f8e18ff */
[----:B-1----:R-:W-:-:S04]  /*23a0*/  LOP3.LUT R3, R15, UR5, RZ, 0x3c, !PT ;  /* 0x000000050f037c12 */ /* 0x002fc8000f8e3cff */
[----:B------:R-:W-:Y:S01]  /*23b0*/  SHF.L.U32 R3, R3, 0x1f, RZ ;  /* 0x0000001f03037819 */ /* 0x000fe200000006ff */
[----:B----4-:R-:W-:-:S07]  /*23c0*/  IMAD.U32 R0, RZ, RZ, UR6 ;  /* 0x00000006ff007e24 */ /* 0x010fce000f8e00ff */
.L_x_38:
[----:B-1----:R1:W2:Y:S02]  /*23d0*/  SYNCS.PHASECHK.TRANS64.TRYWAIT P0, [R0+URZ], R3 ;  /* 0x00000003000075a7 */ /* 0x0022a400080011ff */
[----:B--2---:R-:W-:Y:S05]  /*23e0*/  @!P0 NANOSLEEP.SYNCS 0x989680 ;  /* 0x009896800000895d */ /* 0x004fea0003900000 */
[----:B------:R-:W2:Y:S02]  /*23f0*/  @!P0 SYNCS.PHASECHK.TRANS64 P0, [R0+URZ], R3 ;  /* 0x00000003000085a7 */ /* 0x000ea400080010ff */
[----:B--2---:R-:W-:Y:S05]  /*2400*/  @P0 EXIT ;  /* 0x000000000000094d */ /* 0x004fea0003800000 */
[----:B------:R-:W-:Y:S05]  /*2410*/  BRA `(.L_x_38) ;  /* 0xfffffffc00ec7947 */ /* 0x000fea000383ffff */
.L_x_17:
[----:B------:R-:W-:-:S04]  /*2420*/  UISETP.NE.AND UP1, UPT, UR37, URZ, UPT ;  /* 0x000000ff2500728c */ /* 0x000fc8000bf25270 */
[----:B------:R-:W-:-:S09]  /*2430*/  UISETP.NE.OR UP1, UPT, UR8, 0x1, UP1 ;  /* 0x000000010800788c */ /* 0x000fd20008f25670 */
[----:B------:R-:W-:Y:S05]  /*2440*/  BRA.U UP1, `(.L_x_39) ;  /* 0x0000000501487547 */ /* 0x000fea000b800000 */
[----:B------:R-:W-:Y:S01]  /*2450*/  ISETP.NE.AND P2, PT, R2, RZ, PT ;  /* 0x000000ff0200720c */ /* 0x000fe20003f45270 */
[----:B------:R-:W-:Y:S01]  /*2460*/  IMAD.MOV.U32 R12, RZ, RZ, 0x1 ;  /* 0x00000001ff0c7424 */ /* 0x000fe200078e00ff */
[----:B------:R-:W-:Y:S02]  /*2470*/  CS2R R10, SRZ ;  /* 0x00000000000a7805 */ /* 0x000fe4000001ff00 */
[----:B------:R-:W-:Y:S01]  /*2480*/  CS2R R8, SRZ ;  /* 0x0000000000087805 */ /* 0x000fe2000001ff00 */
[----:B------:R-:W-:Y:S01]  /*2490*/  UMOV UR4, 0x400 ;  /* 0x0000040000047882 */ /* 0x000fe20000000000 */
[----:B------:R-:W-:Y:S01]  /*24a0*/  UMOV UR6, URZ ;  /* 0x000000ff00067c82 */ /* 0x000fe20008000000 */
[----:B------:R-:W-:-:S12]  /*24b0*/  ULEA UR37, UR37, UR4, 0x18 ;  /* 0x0000000425257291 */ /* 0x000fd8000f8ec0ff */
.L_x_43:
[----:B------:R-:W-:Y:S02]  /*24c0*/  LEA R0, R8, UR37, 0x3 ;  /* 0x0000002508007c11 */ /* 0x000fe4000f8e18ff */
[----:B------:R-:W-:-:S03]  /*24d0*/  SHF.L.U32 R5, R9, 0x1f, RZ ;  /* 0x0000001f09057819 */ /* 0x000fc600000006ff */
[----:B------:R-:W-:Y:S01]  /*24e0*/  VIADD R4, R0, 0xc0 ;  /* 0x000000c000047836 */ /* 0x000fe20000000000 */
[----:B------:R-:W1:Y:S02]  /*24f0*/  SYNCS.PHASECHK.TRANS64.TRYWAIT P0, [R0+URZ+0xb0], R5 ;  /* 0x0000b005000075a7 */ /* 0x000e6400080011ff */
[----:B-1----:R-:W-:Y:S05]  /*2500*/  @!P0 BRA `(.L_x_40) ;  /* 0x0000004400648947 */ /* 0x002fea0003800000 */
.L_x_102:
[----:B------:R-:W-:Y:S01]  /*2510*/  ULEA UR5, UR6, UR37, 0x3 ;  /* 0x0000002506057291 */ /* 0x000fe2000f8e18ff */
[----:B------:R-:W-:Y:S02]  /*2520*/  PRMT R4, RZ, 0x654, R4 ;  /* 0x00000654ff047816 */ /* 0x000fe40000000004 */
[----:B-1----:R-:W-:Y:S01]  /*2530*/  SHF.L.U32 R5, R12, 0x1f, RZ ;  /* 0x0000001f0c057819 */ /* 0x002fe200000006ff */
[----:B------:R-:W-:Y:S01]  /*2540*/  UIADD3 UR4, UPT, UPT, UR5, 0x50, URZ ;  /* 0x0000005005047890 */ /* 0x000fe2000fffe0ff */
[----:B------:R1:W-:Y:S05]  /*2550*/  SYNCS.ARRIVE.TRANS64.RED.A1T0 RZ, [R4+URZ], RZ ;  /* 0x000000ff04ff79a7 */ /* 0x0003ea00081004ff */
[----:B------:R-:W-:Y:S01]  /*2560*/  IMAD.U32 R7, RZ, RZ, UR4 ;  /* 0x00000004ff077e24 */ /* 0x000fe2000f8e00ff */
[----:B------:R-:W2:Y:S04]  /*2570*/  SYNCS.PHASECHK.TRANS64.TRYWAIT P0, [UR5+0x60], R5 ;  /* 0x00006005ff0075a7 */ /* 0x000ea80008001105 */
[----:B------:R-:W-:Y:S01]  /*2580*/  PRMT R6, R2, 0x654, R7 ;  /* 0x0000065402067816 */ /* 0x000fe20000000007 */
[----:B-1----:R-:W-:Y:S01]  /*2590*/  @!P2 IMAD.MOV.U32 R4, RZ, RZ, 0x10 ;  /* 0x00000010ff04a424 */ /* 0x002fe200078e00ff */
[----:B--2---:R-:W-:Y:S06]  /*25a0*/  @!P0 BRA `(.L_x_41) ;  /* 0x0000004400508947 */ /* 0x004fec0003800000 */
.L_x_104:
[----:B------:R-:W-:Y:S01]  /*25b0*/  ULEA UR4, UR6, UR37, 0x4 ;  /* 0x0000002506047291 */ /* 0x000fe2000f8e20ff */
[----:B------:R-:W-:Y:S01]  /*25c0*/  SEL R3, R6, R3, !P2 ;  /* 0x0000000306037207 */ /* 0x000fe20005000000 */
[----:B------:R-:W-:Y:S01]  /*25d0*/  UIADD3 UR5, UPT, UPT, UR5, 0x50, URZ ;  /* 0x0000005005057890 */ /* 0x000fe2000fffe0ff */
[----:B-1----:R-:W-:Y:S01]  /*25e0*/  LEA R0, R11, UR37, 0x3 ;  /* 0x000000250b007c11 */ /* 0x002fe2000f8e18ff */
[----:B------:R-:W-:Y:S01]  /*25f0*/  UIADD3 UR4, UPT, UPT, UR4, 0xe0, URZ ;  /* 0x000000e004047890 */ /* 0x000fe2000fffe0ff */
[----:B------:R-:W-:Y:S01]  /*2600*/  SHF.L.U32 R5, R10, 0x1f, RZ ;  /* 0x0000001f0a057819 */ /* 0x000fe200000006ff */
[----:B------:R1:W-:Y:S01]  /*2610*/  @!P2 SYNCS.ARRIVE.TRANS64.RED RZ, [R3+URZ], R4 ;  /* 0x0000000403ffa9a7 */ /* 0x0003e200080004ff */
[----:B------:R-:W-:Y:S01]  /*2620*/  UIADD3 UR6, UPT, UPT, UR6, 0x1, URZ ;  /* 0x0000000106067890 */ /* 0x000fe2000fffe0ff */
[----:B------:R-:W-:-:S03]  /*2630*/  VIADD R8, R8, 0x1 ;  /* 0x0000000108087836 */ /* 0x000fc60000000000 */
[----:B------:R-:W-:Y:S02]  /*2640*/  UISETP.NE.AND UP0, UPT, UR6, 0x2, UPT ;  /* 0x000000020600788c */ /* 0x000fe4000bf05270 */
[----:B------:R-:W-:Y:S06]  /*2650*/  UGETNEXTWORKID.BROADCAST [UR4], [UR5] ;  /* 0x00000000040073ca */ /* 0x000fec0008000100 */
[----:B------:R-:W-:Y:S01]  /*2660*/  USEL UR4, URZ, 0x1, UP0 ;  /* 0x00000001ff047887 */ /* 0x000fe20008000000 */
[----:B------:R-:W-:Y:S01]  /*2670*/  ISETP.NE.AND P0, PT, R8, 0x2, PT ;  /* 0x000000020800780c */ /* 0x000fe20003f05270 */
[----:B------:R-:W-:Y:S01]  /*2680*/  USEL UR6, UR6, URZ, UP0 ;  /* 0x000000ff06067287 */ /* 0x000fe20008000000 */
[----:B------:R-:W2:Y:S03]  /*2690*/  SYNCS.PHASECHK.TRANS64.TRYWAIT P1, [R0+URZ+0x50], R5 ;  /* 0x00005005000075a7 */ /* 0x000ea600080211ff */
[----:B------:R-:W-:Y:S01]  /*26a0*/  LOP3.LUT R12, R12, UR4, RZ, 0x3c, !PT ;  /* 0x000000040c0c7c12 */ /* 0x000fe2000f8e3cff */
[----:B-12---:R-:W-:Y:S07]  /*26b0*/  @!P1 BRA `(.L_x_42) ;  /* 0x0000004400249947 */ /* 0x006fee0003800000 */
.L_x_105:
[C---:B------:R-:W-:Y:S01]  /*26c0*/  LEA R4, R11.reuse, UR37, 0x4 ;  /* 0x000000250b047c11 */ /* 0x040fe2000f8e20ff */
[----:B-1----:R-:W-:Y:S01]  /*26d0*/  VIADD R0, R0, 0x60 ;  /* 0x0000006000007836 */ /* 0x002fe20000000000 */
[----:B------:R-:W-:Y:S01]  /*26e0*/  SEL R8, R8, RZ, P0 ;  /* 0x000000ff08087207 */ /* 0x000fe20000000000 */
[----:B------:R-:W-:-:S03]  /*26f0*/  VIADD R11, R11, 0x1 ;  /* 0x000000010b0b7836 */ /* 0x000fc60000000000 */
[----:B------:R-:W1:Y:S01]  /*2700*/  LDS.128 R4, [R4+0xe0] ;  /* 0x0000e00004047984 */ /* 0x000e620000000c00 */
[----:B------:R-:W-:Y:S02]  /*2710*/  PRMT R0, RZ, 0x654, R0 ;  /* 0x00000654ff007816 */ /* 0x000fe40000000000 */
[C---:B------:R-:W-:Y:S01]  /*2720*/  ISETP.NE.AND P1, PT, R11.reuse, 0x2, PT ;  /* 0x000000020b00780c */ /* 0x040fe20003f25270 */
[----:B------:R-:W-:Y:S01]  /*2730*/  @!PT LDS RZ, [RZ] ;  /* 0x00000000fffff984 */ /* 0x000fe20000000800 */
[----:B------:R-:W-:Y:S01]  /*2740*/  @!PT LDS RZ, [RZ] ;  /* 0x00000000fffff984 */ /* 0x000fe20000000800 */
[----:B------:R-:W-:Y:S01]  /*2750*/  @!PT LDS RZ, [RZ] ;  /* 0x00000000fffff984 */ /* 0x000fe20000000800 */
[----:B------:R-:W-:Y:S01]  /*2760*/  @!PT LDS RZ, [RZ] ;  /* 0x00000000fffff984 */ /* 0x000fe20000000800 */
[----:B------:R2:W-:Y:S06]  /*2770*/  MEMBAR.ALL.CTA ;  /* 0x0000000000007992 */ /* 0x0005ec0000008000 */
[----:B--2---:R-:W2:Y:S01]  /*2780*/  FENCE.VIEW.ASYNC.S ;  /* 0x00000000000073c6 */ /* 0x004ea20000000000 */
[----:B------:R-:W-:Y:S01]  /*2790*/  SEL R11, R11, RZ, P1 ;  /* 0x000000ff0b0b7207 */ /* 0x000fe20000800000 */
[----:B--2---:R2:W-:Y:S01]  /*27a0*/  SYNCS.ARRIVE.TRANS64.RED.A1T0 RZ, [R0+URZ], RZ ;  /* 0x000000ff00ff79a7 */ /* 0x0045e200081004ff */
[----:B-1----:R-:W-:-:S02]  /*27b0*/  LOP3.LUT P3, RZ, R6, 0x1, RZ, 0xc0, !PT ;  /* 0x0000000106ff7812 */ /* 0x002fc4000786c0ff */
[----:B------:R-:W-:-:S04]  /*27c0*/  SEL R5, RZ, 0x1, P1 ;  /* 0x00000001ff057807 */ /* 0x000fc80000800000 */
[----:B------:R-:W-:Y:S02]  /*27d0*/  LOP3.LUT R10, R10, R5, RZ, 0x3c, !PT ;  /* 0x000000050a0a7212 */ /* 0x000fe400078e3cff */
[----:B--2---:R-:W-:-:S04]  /*27e0*/  SEL R0, RZ, 0x1, P0 ;  /* 0x00000001ff007807 */ /* 0x004fc80000000000 */
[----:B------:R-:W-:Y:S01]  /*27f0*/  LOP3.LUT R9, R9, R0, RZ, 0x3c, !PT ;  /* 0x0000000009097212 */ /* 0x000fe200078e3cff */
[----:B------:R-:W-:Y:S06]  /*2800*/  @P3 BRA `(.L_x_43) ;  /* 0xfffffffc002c3947 */ /* 0x000fec000383ffff */
[----:B------:R-:W-:Y:S01]  /*2810*/  ULEA UR5, UR6, UR37, 0x3 ;  /* 0x0000002506057291 */ /* 0x000fe2000f8e18ff */
[----:B------:R-:W-:-:S08]  /*2820*/  SHF.L.U32 R3, R12, 0x1f, RZ ;  /* 0x0000001f0c037819 */ /* 0x000fd000000006ff */
[----:B------:R-:W1:Y:S02]  /*2830*/  SYNCS.PHASECHK.TRANS64 P0, [UR5+0x60], R3 ;  /* 0x00006003ff0075a7 */ /* 0x000e640008001005 */
[----:B-1----:R-:W-:Y:S05]  /*2840*/  @P0 BRA `(.L_x_44) ;  /* 0x0000000000080947 */ /* 0x002fea0003800000 */
[----:B------:R-:W1:Y:S02]  /*2850*/  SYNCS.PHASECHK.TRANS64.TRYWAIT P0, [UR5+0x60], R3 ;  /* 0x00006003ff0075a7 */ /* 0x000e640008001105 */
[----:B-1----:R-:W-:Y:S05]  /*2860*/  @!P0 BRA `(.L_x_45) ;  /* 0x0000004000cc8947 */ /* 0x002fea0003800000 */
.L_x_44:
[----:B------:R-:W-:-:S04]  /*2870*/  UIADD3 UR4, UPT, UPT, UR6, 0x1, URZ ;  /* 0x0000000106047890 */ /* 0x000fc8000fffe0ff */
[----:B------:R-:W-:-:S04]  /*2880*/  UISETP.NE.AND UP0, UPT, UR4, 0x2, UPT ;  /* 0x000000020400788c */ /* 0x000fc8000bf05270 */
[----:B------:R-:W-:Y:S02]  /*2890*/  USEL UR7, URZ, 0x1, UP0 ;  /* 0x00000001ff077887 */ /* 0x000fe40008000000 */
[----:B------:R-:W-:-:S04]  /*28a0*/  USEL UR4, UR4, URZ, UP0 ;  /* 0x000000ff04047287 */ /* 0x000fc80008000000 */
[----:B------:R-:W-:Y:S01]  /*28b0*/  ULEA UR4, UR4, UR37, 0x3 ;  /* 0x0000002504047291 */ /* 0x000fe2000f8e18ff */
[----:B-1----:R-:W-:-:S04]  /*28c0*/  LOP3.LUT R3, R12, UR7, RZ, 0x3c, !PT ;  /* 0x000000070c037c12 */ /* 0x002fc8000f8e3cff */
[----:B------:R-:W-:-:S04]  /*28d0*/  SHF.L.U32 R0, R3, 0x1f, RZ ;  /* 0x0000001f03007819 */ /* 0x000fc800000006ff */
[----:B------:R-:W1:Y:S02]  /*28e0*/  SYNCS.PHASECHK.TRANS64 P0, [UR4+0x60], R0 ;  /* 0x00006000ff0075a7 */ /* 0x000e640008001004 */
[----:B-1----:R-:W-:Y:S05]  /*28f0*/  @P0 EXIT ;  /* 0x000000000000094d */ /* 0x002fea0003800000 */
[----:B------:R-:W-:Y:S02]  /*2900*/  SHF.L.U32 R3, R3, 0x1f, RZ ;  /* 0x0000001f03037819 */ /* 0x000fe400000006ff */
[----:B------:R-:W-:-:S07]  /*2910*/  MOV R0, UR4 ;  /* 0x0000000400007c02 */ /* 0x000fce0008000f00 */
.L_x_46:
[----:B-1----:R1:W2:Y:S02]  /*2920*/  SYNCS.PHASECHK.TRANS64.TRYWAIT P0, [R0+URZ+0x60], R3 ;  /* 0x00006003000075a7 */ /* 0x0022a400080011ff */
[----:B--2---:R-:W-:Y:S05]  /*2930*/  @!P0 NANOSLEEP.SYNCS 0x989680 ;  /* 0x009896800000895d */ /* 0x004fea0003900000 */
[----:B------:R-:W2:Y:S02]  /*2940*/  @!P0 SYNCS.PHASECHK.TRANS64 P0, [R0+URZ+0x60], R3 ;  /* 0x00006003000085a7 */ /* 0x000ea400080010ff */
[----:B--2---:R-:W-:Y:S05]  /*2950*/  @P0 EXIT ;  /* 0x000000000000094d */ /* 0x004fea0003800000 */
[----:B------:R-:W-:Y:S05]  /*2960*/  BRA `(.L_x_46) ;  /* 0xfffffffc00ec7947 */ /* 0x000fea000383ffff */
.L_x_39:
[----:B------:R-:W-:-:S09]  /*2970*/  UISETP.NE.AND UP1, UPT, UR8, URZ, UPT ;  /* 0x000000ff0800728c */ /* 0x000fd2000bf25270 */
[----:B------:R-:W-:Y:S05]  /*2980*/  BRA.U UP1, `(.L_x_47) ;  /* 0x0000000d01607547 */ /* 0x000fea000b800000 */
[----:B------:R-:W-:Y:S01]  /*2990*/  UMOV UR4, 0x40 ;  /* 0x0000004000047882 */ /* 0x000fe20000000000 */
[----:B------:R-:W-:Y:S01]  /*29a0*/  NOP ;  /* 0x0000000000007918 */ /* 0x000fe20000000000 */
[----:B------:R-:W-:Y:S01]  /*29b0*/  ULEA UR4, UR37, UR4, 0x18 ;  /* 0x0000000425047291 */ /* 0x000fe2000f8ec0ff */
[----:B------:R-:W-:Y:S02]  /*29c0*/  UMOV UR5, 0x400 ;  /* 0x0000040000057882 */ /* 0x000fe40000000000 */
[----:B------:R-:W-:-:S06]  /*29d0*/  ULEA UR37, UR37, UR5, 0x18 ;  /* 0x0000000525257291 */ /* 0x000fcc000f8ec0ff */
[----:B------:R-:W1:Y:S02]  /*29e0*/  LDS.U8 R0, [UR4+0x1c] ;  /* 0x00001c04ff007984 */ /* 0x000e640008000000 */
[----:B-1----:R-:W-:-:S13]  /*29f0*/  ISETP.NE.AND P0, PT, R0, RZ, PT ;  /* 0x000000ff0000720c */ /* 0x002fda0003f05270 */
[----:B------:R-:W-:Y:S05]  /*2a00*/  @P0 BRA `(.L_x_48) ;  /* 0x0000000000580947 */ /* 0x000fea0003800000 */
[----:B------:R-:W-:-:S13]  /*2a10*/  ELECT P0, URZ, PT ;  /* 0x0000000000ff782f */ /* 0x000fda0003800000 */
[----:B------:R-:W-:Y:S05]  /*2a20*/  @!P0 BRA `(.L_x_49) ;  /* 0x0000000000608947 */ /* 0x000fea0003800000 */
[----:B------:R-:W-:Y:S01]  /*2a30*/  UMOV UR5, 0x10 ;  /* 0x0000001000057882 */ /* 0x000fe20000000000 */
[----:B------:R-:W-:Y:S01]  /*2a40*/  HFMA2 R0, -RZ, RZ, 0, 5.9604644775390625e-08 ;  /* 0x00000001ff007431 */ /* 0x000fe200000001ff */
[----:B------:R-:W-:-:S03]  /*2a50*/  MOV R2, 0xffff ;  /* 0x0000ffff00027802 */ /* 0x000fc60000000f00 */
[----:B------:R-:W-:Y:S04]  /*2a60*/  DEPBAR.LE SB1, 0x36 ;  /* 0x00009d800000791a */ /* 0x000fe80000000000 */
[----:B------:R-:W1:Y:S02]  /*2a70*/  UTCATOMSWS.FIND_AND_SET.ALIGN UP0, UR5, UR5 ;  /* 0x00000005000575e3 */ /* 0x000e640008000800 */
[----:B-1----:R-:W-:Y:S01]  /*2a80*/  MOV R3, UR5 ;  /* 0x0000000500037c02 */ /* 0x002fe20008000f00 */
[----:B------:R-:W-:Y:S06]  /*2a90*/  BRA.U UP0, `(.L_x_50) ;  /* 0x0000000100187547 */ /* 0x000fec000b800000 */
.L_x_51:
[----:B------:R-:W-:Y:S05]  /*2aa0*/  NANOSLEEP 0x64 ;  /* 0x000000640000795d */ /* 0x000fea0003800000 */
[----:B------:R-:W-:-:S05]  /*2ab0*/  UMOV UR5, 0x10 ;  /* 0x0000001000057882 */ /* 0x000fca0000000000 */
[----:B------:R-:W-:Y:S04]  /*2ac0*/  DEPBAR.LE SB1, 0x36 ;  /* 0x00009d800000791a */ /* 0x000fe80000000000 */
[----:B------:R-:W1:Y:S02]  /*2ad0*/  UTCATOMSWS.FIND_AND_SET.ALIGN UP0, UR5, UR5 ;  /* 0x00000005000575e3 */ /* 0x000e640008000800 */
[----:B-1----:R-:W-:Y:S01]  /*2ae0*/  MOV R3, UR5 ;  /* 0x0000000500037c02 */ /* 0x002fe20008000f00 */
[----:B------:R-:W-:Y:S05]  /*2af0*/  BRA.U !UP0, `(.L_x_51) ;  /* 0xfffffffd08e87547 */ /* 0x000fea000b83ffff */
.L_x_50:
[-C--:B------:R-:W-:Y:S02]  /*2b00*/  SHF.L.U32 R2, R2, R3.reuse, RZ ;  /* 0x0000000302027219 */ /* 0x080fe400000006ff */
[----:B------:R-:W-:Y:S01]  /*2b10*/  SHF.L.U32 R0, R0, R3, RZ ;  /* 0x0000000300007219 */ /* 0x000fe200000006ff */
[----:B------:R-:W-:Y:S02]  /*2b20*/  IMAD.SHL.U32 R3, R3, 0x20, RZ ;  /* 0x0000002003037824 */ /* 0x000fe400078e00ff */
[----:B------:R1:W-:Y:S04]  /*2b30*/  ATOMS.OR RZ, [UR4+0x14], R2 ;  /* 0x00001402ffff798c */ /* 0x0003e8000b000004 */
[----:B------:R1:W-:Y:S04]  /*2b40*/  ATOMS.OR RZ, [UR4+0x18], R0 ;  /* 0x00001800ffff798c */ /* 0x0003e8000b000004 */
[----:B------:R1:W-:Y:S01]  /*2b50*/  STS [UR37+0x100], R3 ;  /* 0x00010003ff007988 */ /* 0x0003e20008000825 */
[----:B------:R-:W-:Y:S05]  /*2b60*/  BRA `(.L_x_49) ;  /* 0x0000000000107947 */ /* 0x000fea0003800000 */
.L_x_48:
[----:B------:R-:W-:Y:S02]  /*2b70*/  MOV R0, 0xffffffff ;  /* 0xffffffff00007802 */ /* 0x000fe40000000f00 */
[----:B------:R-:W-:-:S03]  /*2b80*/  MOV R2, 0x2bb0 ;  /* 0x00002bb000027802 */ /* 0x000fc60000000f00 */
[----:B------:R1:W-:Y:S04]  /*2b90*/  STS [UR37+0x100], R0 ;  /* 0x00010000ff007988 */ /* 0x0003e80008000825 */
[----:B-1-3-5:R-:W-:Y:S05]  /*2ba0*/  CALL.REL.NOINC `($__internal_1_$__cuda_sm10x_tcgen05_guardrail_trap_phase_invalid_during_alloc) ;  /* 0x0000004400487944 */ /* 0x02afea0003c00000 */
.L_x_49:
[----:B------:R-:W-:Y:S05]  /*2bb0*/  WARPSYNC.ALL ;  /* 0x0000000000007948 */ /* 0x000fea0003800000 */
[----:B------:R-:W2:Y:S01]  /*2bc0*/  S2UR UR6, SR_CgaCtaId ;  /* 0x00000000000679c3 */ /* 0x000ea20000008800 */
[----:B------:R-:W-:Y:S01]  /*2bd0*/  UMOV UR4, 0x400 ;  /* 0x0000040000047882 */ /* 0x000fe20000000000 */
[----:B------:R-:W-:-:S06]  /*2be0*/  NOP ;  /* 0x0000000000007918 */ /* 0x000fcc0000000000 */
[----:B------:R-:W-:Y:S06]  /*2bf0*/  BAR.ARV 0x6, 0xa0 ;  /* 0x0182800000007b1d */ /* 0x000fec0000002000 */
[----:B------:R-:W4:Y:S01]  /*2c00*/  LDCU UR7, c[0x0][0x38c] ;  /* 0x00007180ff0777ac */ /* 0x000f220008000800 */
[----:B------:R-:W-:Y:S01]  /*2c10*/  IMAD.MOV.U32 R11, RZ, RZ, 0x1 ;  /* 0x00000001ff0b7424 */ /* 0x000fe200078e00ff */
[----:B------:R-:W-:Y:S01]  /*2c20*/  CS2R R8, SRZ ;  /* 0x0000000000087805 */ /* 0x000fe2000001ff00 */
[----:B------:R-:W-:Y:S01]  /*2c30*/  IMAD.MOV.U32 R10, RZ, RZ, RZ ;  /* 0x000000ffff0a7224 */ /* 0x000fe200078e00ff */
[----:B------:R-:W-:Y:S01]  /*2c40*/  UMOV UR18, URZ ;  /* 0x000000ff00127c82 */ /* 0x000fe20008000000 */
[----:B------:R-:W-:Y:S01]  /*2c50*/  UMOV UR17, URZ ;  /* 0x000000ff00117c82 */ /* 0x000fe20008000000 */
[----:B------:R-:W-:Y:S01]  /*2c60*/  UMOV UR20, 0x0 ;  /* 0x0000000000147882 */ /* 0x000fe20000000000 */
[----:B------:R-:W-:Y:S01]  /*2c70*/  UMOV UR21, 0x81004a0 ;  /* 0x081004a000157882 */ /* 0x000fe20000000000 */
[----:B--2---:R-:W-:Y:S01]  /*2c80*/  ULEA UR6, UR6, UR4, 0x18 ;  /* 0x0000000406067291 */ /* 0x004fe2000f8ec0ff */
[----:B------:R-:W2:Y:S03]  /*2c90*/  LDCU UR4, c[0x0][0x38c] ;  /* 0x00007180ff0477ac */ /* 0x000ea60008000800 */
[----:B------:R-:W-:-:S02]  /*2ca0*/  UIADD3 UR11, UPT, UPT, UR6, 0x4400, URZ ;  /* 0x00004400060b7890 */ /* 0x000fc4000fffe0ff */
[----:B----4-:R-:W-:-:S03]  /*2cb0*/  UIADD3 UR7, UPT, UPT, UR7, 0x1f, URZ ;  /* 0x0000001f07077890 */ /* 0x010fc6000fffe0ff */
[----:B-1----:R-:W1:Y:S01]  /*2cc0*/  LDS R0, [UR6+0x100] ;  /* 0x00010006ff007984 */ /* 0x002e620008000800 */
[----:B------:R-:W-:Y:S02]  /*2cd0*/  UIADD3 UR12, UPT, UPT, UR6, 0x7400, URZ ;  /* 0x00007400060c7890 */ /* 0x000fe4000fffe0ff */
[----:B------:R-:W-:Y:S02]  /*2ce0*/  USHF.R.S32.HI UR5, URZ, 0x1f, UR7 ;  /* 0x0000001fff057899 */ /* 0x000fe40008011407 */
[----:B------:R-:W-:Y:S02]  /*2cf0*/  USHF.R.U32.HI UR11, URZ, 0x4, UR11 ;  /* 0x00000004ff0b7899 */ /* 0x000fe4000801160b */
[----:B------:R-:W-:Y:S02]  /*2d00*/  ULEA.HI UR5, UR5, UR7, URZ, 0x5 ;  /* 0x0000000705057291 */ /* 0x000fe4000f8f28ff */
[----:B------:R-:W-:Y:S02]  /*2d10*/  USHF.R.U32.HI UR12, URZ, 0x4, UR12 ;  /* 0x00000004ff0c7899 */ /* 0x000fe4000801160c */
[----:B------:R-:W-:-:S02]  /*2d20*/  USHF.R.S32.HI UR5, URZ, 0x5, UR5 ;  /* 0x00000005ff057899 */ /* 0x000fc40008011405 */
[----:B------:R-:W-:Y:S02]  /*2d30*/  ULOP3.LUT UR11, UR11, 0x3fff, URZ, 0xc0, !UPT ;  /* 0x00003fff0b0b7892 */ /* 0x000fe4000f8ec0ff */
[----:B------:R-:W-:Y:S02]  /*2d40*/  UISETP.LT.AND UP0, UPT, UR5, 0x1, UPT ;  /* 0x000000010500788c */ /* 0x000fe4000bf01270 */
[----:B------:R-:W-:Y:S02]  /*2d50*/  ULOP3.LUT UR12, UR12, 0x3fff, URZ, 0xc0, !UPT ;  /* 0x00003fff0c0c7892 */ /* 0x000fe4000f8ec0ff */
[----:B------:R-:W-:Y:S02]  /*2d60*/  USEL UR10, UR5, 0x1, !UP0 ;  /* 0x00000001050a7887 */ /* 0x000fe4000c000000 */
[----:B------:R-:W-:Y:S02]  /*2d70*/  ULOP3.LUT UR11, UR11, 0x10000, URZ, 0xfc, !UPT ;  /* 0x000100000b0b7892 */ /* 0x000fe4000f8efcff */
[----:B------:R-:W-:-:S02]  /*2d80*/  ULOP3.LUT UR12, UR12, 0x10000, URZ, 0xfc, !UPT ;  /* 0x000100000c0c7892 */ /* 0x000fc4000f8efcff */
[----:B------:R-:W-:Y:S02]  /*2d90*/  UIADD3 UR10, UPT, UPT, -UR10, URZ, URZ ;  /* 0x000000ff0a0a7290 */ /* 0x000fe4000fffe1ff */
[----:B--2---:R-:W-:Y:S01]  /*2da0*/  UISETP.GE.AND UP3, UPT, UR4, 0x1, UPT ;  /* 0x000000010400788c */ /* 0x004fe2000bf66270 */
[----:B-1----:R-:W-:-:S15]  /*2db0*/  R2UR UR19, R0 ;  /* 0x00000000001372ca */ /* 0x002fde00000e0000 */
.L_x_58:
[----:B------:R-:W-:Y:S02]  /*2dc0*/  LEA R0, R10, UR6, 0x3 ;  /* 0x000000060a007c11 */ /* 0x000fe4000f8e18ff */
[----:B------:R-:W-:Y:S02]  /*2dd0*/  SHF.L.U32 R5, R9, 0x1f, RZ ;  /* 0x0000001f09057819 */ /* 0x000fe400000006ff */
[----:B------:R-:W-:Y:S01]  /*2de0*/  PLOP3.LUT P0, PT, PT, PT, UP3, 0x80, 0x8 ;  /* 0x000000000008781c */ /* 0x000fe20003f0f038 */
[----:B------:R-:W-:Y:S01]  /*2df0*/  VIADD R3, R0, 0x60 ;  /* 0x0000006000037836 */ /* 0x000fe20000000000 */
[----:B-1----:R-:W1:Y:S02]  /*2e00*/  SYNCS.PHASECHK.TRANS64.TRYWAIT P1, [R0+URZ+0x50], R5 ;  /* 0x00005005000075a7 */ /* 0x002e6400080211ff */
[----:B-1--4-:R-:W-:Y:S09]  /*2e10*/  @!P1 BRA `(.L_x_52) ;  /* 0x0000003c00789947 */ /* 0x012ff20003800000 */
.L_x_107:
[----:B------:R-:W-:Y:S01]  /*2e20*/  LEA R4, R10, UR6, 0x4 ;  /* 0x000000060a047c11 */ /* 0x000fe2000f8e20ff */
[----:B------:R-:W-:Y:S01]  /*2e30*/  @UP3 ULEA UR4, UR17, UR6, 0x3 ;  /* 0x0000000611043291 */ /* 0x000fe2000f8e18ff */
[----:B------:R-:W-:Y:S01]  /*2e40*/  PLOP3.LUT P2, PT, PT, PT, PT, 0x80, 0x8 ;  /* 0x000000000008781c */ /* 0x000fe20003f4f070 */
[----:B------:R-:W-:Y:S01]  /*2e50*/  ULEA UR9, UR18, UR6, 0x3 ;  /* 0x0000000612097291 */ /* 0x000fe2000f8e18ff */
[----:B------:R-:W-:Y:S02]  /*2e60*/  PRMT R3, RZ, 0x654, R3 ;  /* 0x00000654ff037816 */ /* 0x000fe40000000003 */
[----:B-1----:R-:W1:Y:S01]  /*2e70*/  LDS.128 R4, [R4+0xe0] ;  /* 0x0000e00004047984 */ /* 0x002e620000000c00 */
[----:B------:R-:W-:Y:S02]  /*2e80*/  @P0 SHF.L.U32 R2, R8, 0x1f, RZ ;  /* 0x0000001f08020819 */ /* 0x000fe400000006ff */
[----:B------:R-:W-:Y:S01]  /*2e90*/  SHF.L.U32 R0, R11, 0x1f, RZ ;  /* 0x0000001f0b007819 */ /* 0x000fe200000006ff */
[----:B------:R-:W-:Y:S01]  /*2ea0*/  @!PT LDS RZ, [RZ] ;  /* 0x00000000fffff984 */ /* 0x000fe20000000800 */
[----:B------:R-:W-:Y:S01]  /*2eb0*/  @!PT LDS RZ, [RZ] ;  /* 0x00000000fffff984 */ /* 0x000fe20000000800 */
[----:B------:R-:W-:Y:S01]  /*2ec0*/  @!PT LDS RZ, [RZ] ;  /* 0x00000000fffff984 */ /* 0x000fe20000000800 */
[----:B------:R-:W-:Y:S01]  /*2ed0*/  @!PT LDS RZ, [RZ] ;  /* 0x00000000fffff984 */ /* 0x000fe20000000800 */
[----:B------:R2:W-:Y:S06]  /*2ee0*/  MEMBAR.ALL.CTA ;  /* 0x0000000000007992 */ /* 0x0005ec0000008000 */
[----:B--2---:R-:W2:Y:S02]  /*2ef0*/  FENCE.VIEW.ASYNC.S ;  /* 0x00000000000073c6 */ /* 0x004ea40000000000 */
[----:B--2---:R2:W-:Y:S01]  /*2f00*/  SYNCS.ARRIVE.TRANS64.RED.A1T0 RZ, [R3+URZ], RZ ;  /* 0x000000ff03ff79a7 */ /* 0x0045e200081004ff */
[----:B------:R2:W4:Y:S01]  /*2f10*/  @P0 SYNCS.PHASECHK.TRANS64.TRYWAIT P2, [UR4], R2 ;  /* 0x00000002ff0005a7 */ /* 0x0005220008041104 */
[----:B-1----:R-:W-:Y:S01]  /*2f20*/  LOP3.LUT P1, RZ, R6, 0x1, RZ, 0xc0, !PT ;  /* 0x0000000106ff7812 */ /* 0x002fe2000782c0ff */
[----:B------:R-:W1:Y:S02]  /*2f30*/  SYNCS.PHASECHK.TRANS64.TRYWAIT P0, [UR9+0x90], R0 ;  /* 0x00009000ff0075a7 */ /* 0x000e640008001109 */
[----:B-12-4-:R-:W-:Y:S10]  /*2f40*/  @!P0 BRA `(.L_x_53) ;  /* 0x0000003c00408947 */ /* 0x016ff40003800000 */
.L_x_109:
[----:B------:R-:W-:Y:S01]  /*2f50*/  IADD3 R10, PT, PT, R10, 0x1, RZ ;  /* 0x000000010a0a7810 */ /* 0x000fe20007ffe0ff */
[----:B------:R-:W-:Y:S06]  /*2f60*/  BRA.U !UP3, `(.L_x_54) ;  /* 0x000000010b887547 */ /* 0x000fec000b800000 */
[----:B------:R-:W-:Y:S02]  /*2f70*/  ULEA UR8, UR18, UR19, 0x6 ;  /* 0x0000001312087291 */ /* 0x000fe4000f8e30ff */
[----:B------:R-:W-:Y:S01]  /*2f80*/  UPLOP3.LUT UP4, UPT, UPT, UPT, UPT, 0x40, 0x4 ;  /* 0x000000000004789c */ /* 0x000fe20003f8e870 */
[----:B------:R-:W-:Y:S01]  /*2f90*/  UMOV UR16, UR10 ;  /* 0x0000000a00107c82 */ /* 0x000fe20008000000 */
[----:B------:R-:W-:Y:S01]  /*2fa0*/  UMOV UR15, UR5 ;  /* 0x00000005000f7c82 */ /* 0x000fe20008000000 */
[----:B------:R-:W-:-:S08]  /*2fb0*/  UMOV UR14, UR17 ;  /* 0x00000011000e7c82 */ /* 0x000fd00008000000 */
.L_x_57:
[----:B------:R-:W-:Y:S02]  /*2fc0*/  UIADD3 UR16, UPT, UPT, UR16, 0x1, URZ ;  /* 0x0000000110107890 */ /* 0x000fe4000fffe0ff */
[----:B--2---:R-:W-:Y:S02]  /*2fd0*/  ULEA UR7, UR14, UR6, 0x3 ;  /* 0x000000060e077291 */ /* 0x004fe4000f8e18ff */
[----:B------:R-:W-:Y:S01]  /*2fe0*/  UISETP.NE.AND UP0, UPT, UR16, URZ, UPT ;  /* 0x000000ff1000728c */ /* 0x000fe2000bf05270 */
[----:B----4-:R-:W-:Y:S10]  /*2ff0*/  @P2 BRA `(.L_x_55) ;  /* 0x00000000000c2947 */ /* 0x010ff40003800000 */
[----:B-1----:R-:W-:Y:S04]  /*3000*/  SHF.L.U32 R3, R8, 0x1f, RZ ;  /* 0x0000001f08037819 */ /* 0x002fe800000006ff */
[----:B------:R-:W1:Y:S02]  /*3010*/  SYNCS.PHASECHK.TRANS64.TRYWAIT P0, [UR7], R3 ;  /* 0x00000003ff0075a7 */ /* 0x000e640008001107 */
[----:B-1----:R-:W-:Y:S05]  /*3020*/  @!P0 BRA `(.L_x_56) ;  /* 0x0000003c00208947 */ /* 0x002fea0003800000 */
.L_x_55:
[----:B------:R-:W-:Y:S01]  /*3030*/  UISETP.NE.AND UP1, UPT, UR15, 0x1, UPT ;  /* 0x000000010f00788c */ /* 0x000fe2000bf25270 */
[----:B------:R-:W-:Y:S01]  /*3040*/  PLOP3.LUT P2, PT, PT, PT, PT, 0x80, 0x8 ;  /* 0x000000000008781c */ /* 0x000fe20003f4f070 */
[----:B------:R-:W-:Y:S02]  /*3050*/  UIADD3 UR17, UPT, UPT, UR14, 0x1, URZ ;  /* 0x000000010e117890 */ /* 0x000fe4000fffe0ff */
[----:B------:R-:W-:Y:S02]  /*3060*/  ULEA UR22, UR14, UR12, 0x7 ;  /* 0x0000000c0e167291 */ /* 0x000fe4000f8e38ff */
[----:B------:R-:W-:Y:S01]  /*3070*/  UISETP.NE.AND UP2, UPT, UR17, 0x3, UPT ;  /* 0x000000031100788c */ /* 0x000fe2000bf45270 */
[----:B------:R-:W-:Y:S01]  /*3080*/  PLOP3.LUT P0, PT, PT, PT, UP1, 0x80, 0x8 ;  /* 0x000000000008781c */ /* 0x000fe20003f0f018 */
[----:B------:R-:W-:Y:S02]  /*3090*/  ULEA UR24, UR14, UR11, 0x8 ;  /* 0x0000000b0e187291 */ /* 0x000fe4000f8e40ff */
[----:B------:R-:W-:Y:S02]  /*30a0*/  USEL UR13, URZ, 0x1, UP2 ;  /* 0x00000001ff0d7887 */ /* 0x000fe40009000000 */
[----:B------:R-:W-:Y:S02]  /*30b0*/  USEL UR17, UR17, URZ, UP2 ;  /* 0x000000ff11117287 */ /* 0x000fe40009000000 */
[----:B------:R-:W-:Y:S02]  /*30c0*/  UIADD3 UR7, UPT, UPT, UR7, 0x18, URZ ;  /* 0x0000001807077890 */ /* 0x000fe4000fffe0ff */
[----:B------:R-:W-:Y:S01]  /*30d0*/  @UP1 ULEA UR4, UR17, UR6, 0x3 ;  /* 0x0000000611041291 */ /* 0x000fe2000f8e18ff */
[----:B------:R-:W-:Y:S01]  /*30e0*/  LOP3.LUT R8, R8, UR13, RZ, 0x3c, !PT ;  /* 0x0000000d08087c12 */ /* 0x000fe2000f8e3cff */
[----:B------:R-:W-:Y:S01]  /*30f0*/  UMOV UR23, 0xc0004010 ;  /* 0xc000401000177882 */ /* 0x000fe20000000000 */
[----:B------:R-:W-:Y:S01]  /*3100*/  UMOV UR25, 0xc0004010 ;  /* 0xc000401000197882 */ /* 0x000fe20000000000 */
[----:B------:R-:W-:Y:S01]  /*3110*/  UIADD3 UR15, UPT, UPT, UR15, -0x1, URZ ;  /* 0xffffffff0f0f7890 */ /* 0x000fe2000fffe0ff */
[----:B-1----:R-:W-:Y:S01]  /*3120*/  @P0 SHF.L.U32 R0, R8, 0x1f, RZ ;  /* 0x0000001f08000819 */ /* 0x002fe200000006ff */
[----:B------:R-:W-:Y:S03]  /*3130*/  UMOV UR14, UR17 ;  /* 0x00000011000e7c82 */ /* 0x000fe60008000000 */
[----:B------:R2:W4:Y:S01]  /*3140*/  @P0 SYNCS.PHASECHK.TRANS64.TRYWAIT P2, [UR4], R0 ;  /* 0x00000000ff0005a7 */ /* 0x0005220008041104 */
[----:B------:R2:W-:Y:S01]  /*3150*/  UTCIMMA gdesc[UR24], gdesc[UR22], tmem[UR8], tmem[UR20], idesc[UR21], UP4 ;  /* 0x00ff1416180075ea */ /* 0x0005e2000a000108 */
[----:B------:R-:W-:Y:S01]  /*3160*/  UPLOP3.LUT UP4, UPT, UPT, UPT, UPT, 0x80, 0x8 ;  /* 0x000000000008789c */ /* 0x000fe20003f8f070 */
[----:B------:R2:W-:Y:S01]  /*3170*/  UTCBAR [UR7], URZ ;  /* 0x000000ff070073e9 */ /* 0x0005e200080000ff */
[----:B------:R-:W-:Y:S09]  /*3180*/  BRA.U UP0, `(.L_x_57) ;  /* 0xfffffffd008c7547 */ /* 0x000ff2000b83ffff */
.L_x_54:
[----:B------:R-:W-:Y:S01]  /*3190*/  UIADD3 UR18, UPT, UPT, UR18, 0x1, URZ ;  /* 0x0000000112127890 */ /* 0x000fe2000fffe0ff */
[C---:B------:R-:W-:Y:S01]  /*31a0*/  ISETP.NE.AND P0, PT, R10.reuse, 0x2, PT ;  /* 0x000000020a00780c */ /* 0x040fe20003f05270 */
[----:B------:R-:W-:Y:S02]  /*31b0*/  UIADD3 UR9, UPT, UPT, UR9, 0x70, URZ ;  /* 0x0000007009097890 */ /* 0x000fe4000fffe0ff */
[----:B------:R-:W-:Y:S01]  /*31c0*/  UISETP.NE.AND UP0, UPT, UR18, 0x4, UPT ;  /* 0x000000041200788c */ /* 0x000fe2000bf05270 */
[----:B-12---:R-:W-:Y:S02]  /*31d0*/  SEL R0, RZ, 0x1, P0 ;  /* 0x00000001ff007807 */ /* 0x006fe40000000000 */
[----:B------:R-:W-:Y:S01]  /*31e0*/  SEL R10, R10, RZ, P0 ;  /* 0x000000ff0a0a7207 */ /* 0x000fe20000000000 */
[----:B------:R-:W-:Y:S01]  /*31f0*/  USEL UR4, URZ, 0x1, UP0 ;  /* 0x00000001ff047887 */ /* 0x000fe20008000000 */
[----:B------:R-:W-:Y:S01]  /*3200*/  LOP3.LUT R9, R9, R0, RZ, 0x3c, !PT ;  /* 0x0000000009097212 */ /* 0x000fe200078e3cff */
[----:B------:R-:W-:Y:S01]  /*3210*/  USEL UR18, UR18, URZ, UP0 ;  /* 0x000000ff12127287 */ /* 0x000fe20008000000 */
[----:B------:R1:W-:Y:S03]  /*3220*/  UTCBAR [UR9], URZ ;  /* 0x000000ff090073e9 */ /* 0x0003e600080000ff */
[----:B------:R-:W-:Y:S01]  /*3230*/  LOP3.LUT R11, R11, UR4, RZ, 0x3c, !PT ;  /* 0x000000040b0b7c12 */ /* 0x000fe2000f8e3cff */
[----:B------:R-:W-:Y:S07]  /*3240*/  @P1 BRA `(.L_x_58) ;  /* 0xfffffff800dc1947 */ /* 0x000fee000383ffff */
[----:B------:R-:W2:Y:S01]  /*3250*/  S2UR UR4, SR_CgaCtaId ;  /* 0x00000000000479c3 */ /* 0x000ea20000008800 */
[----:B------:R-:W-:Y:S01]  /*3260*/  ELECT P0, URZ, PT ;  /* 0x0000000000ff782f */ /* 0x000fe20003800000 */
[----:B------:R-:W-:Y:S01]  /*3270*/  IMAD.MOV.U32 R0, RZ, RZ, 0x1 ;  /* 0x00000001ff007424 */ /* 0x000fe200078e00ff */
[----:B------:R-:W-:Y:S01]  /*3280*/  UIADD3 UR6, UPT, UPT, UR6, 0x90, URZ ;  /* 0x0000009006067890 */ /* 0x000fe2000fffe0ff */
[----:B------:R-:W-:Y:S01]  /*3290*/  SHF.L.U32 R3, R11, 0x1f, RZ ;  /* 0x0000001f0b037819 */ /* 0x000fe200000006ff */
[----:B------:R-:W-:-:S03]  /*32a0*/  UMOV UR5, 0x40 ;  /* 0x0000004000057882 */ /* 0x000fc60000000000 */
[----:B------:R-:W-:Y:S01]  /*32b0*/  UVIRTCOUNT.DEALLOC.SMPOOL 0x80 ;  /* 0x000000800000784c */ /* 0x000fe20000000000 */
[----:B--2---:R-:W-:Y:S02]  /*32c0*/  ULEA UR4, UR4, UR5, 0x18 ;  /* 0x0000000504047291 */ /* 0x004fe4000f8ec0ff */
[----:B------:R-:W-:-:S07]  /*32d0*/  ULEA UR5, UR18, UR6, 0x3 ;  /* 0x0000000612057291 */ /* 0x000fce000f8e18ff */
[----:B------:R2:W-:Y:S02]  /*32e0*/  @P0 STS.U8 [UR4+0x1c], R0 ;  /* 0x00001c00ff000988 */ /* 0x0005e40008000004 */
[----:B------:R-:W3:Y:S02]  /*32f0*/  SYNCS.PHASECHK.TRANS64.TRYWAIT P0, [UR5], R3 ;  /* 0x00000003ff0075a7 */ /* 0x000ee40008001105 */
[----:B--23--:R-:W-:Y:S05]  /*3300*/  @!P0 BRA `(.L_x_59) ;  /* 0x0000003800808947 */ /* 0x00cfea0003800000 */
.L_x_112:
[----:B------:R-:W-:-:S04]  /*3310*/  UIADD3 UR7, UPT, UPT, UR18, 0x1, URZ ;  /* 0x0000000112077890 */ /* 0x000fc8000fffe0ff */
[----:B------:R-:W-:-:S04]  /*3320*/  UISETP.NE.AND UP0, UPT, UR7, 0x4, UPT ;  /* 0x000000040700788c */ /* 0x000fc8000bf05270 */
[----:B------:R-:W-:Y:S02]  /*3330*/  USEL UR8, URZ, 0x1, UP0 ;  /* 0x00000001ff087887 */ /* 0x000fe40008000000 */
[----:B------:R-:W-:-:S04]  /*3340*/  USEL UR7, UR7, URZ, UP0 ;  /* 0x000000ff07077287 */ /* 0x000fc80008000000 */
[----:B------:R-:W-:Y:S01]  /*3350*/  ULEA UR5, UR7, UR6, 0x3 ;  /* 0x0000000607057291 */ /* 0x000fe2000f8e18ff */
[----:B------:R-:W-:-:S04]  /*3360*/  LOP3.LUT R2, R11, UR8, RZ, 0x3c, !PT ;  /* 0x000000080b027c12 */ /* 0x000fc8000f8e3cff */
[----:B--2---:R-:W-:-:S04]  /*3370*/  SHF.L.U32 R3, R2, 0x1f, RZ ;  /* 0x0000001f02037819 */ /* 0x004fc800000006ff */
[----:B------:R-:W2:Y:S02]  /*3380*/  SYNCS.PHASECHK.TRANS64.TRYWAIT P0, [UR5], R3 ;  /* 0x00000003ff0075a7 */ /* 0x000ea40008001105 */
[----:B--2---:R-:W-:Y:S05]  /*3390*/  @!P0 BRA `(.L_x_60) ;  /* 0x0000003800748947 */ /* 0x004fea0003800000 */
.L_x_114:
        /* <DEDUP_REMOVED lines=9> */
.L_x_116:
[----:B------:R-:W-:-:S04]  /*3430*/  UIADD3 UR7, UPT, UPT, UR7, 0x1, URZ ;  /* 0x0000000107077890 */ /* 0x000fc8000fffe0ff */
[----:B------:R-:W-:-:S04]  /*3440*/  UISETP.NE.AND UP0, UPT, UR7, 0x4, UPT ;  /* 0x000000040700788c */ /* 0x000fc8000bf05270 */
[----:B------:R-:W-:Y:S02]  /*3450*/  USEL UR5, URZ, 0x1, UP0 ;  /* 0x00000001ff057887 */ /* 0x000fe40008000000 */
[----:B------:R-:W-:-:S04]  /*3460*/  USEL UR7, UR7, URZ, UP0 ;  /* 0x000000ff07077287 */ /* 0x000fc80008000000 */
[----:B------:R-:W-:Y:S01]  /*3470*/  ULEA UR7, UR7, UR6, 0x3 ;  /* 0x0000000607077291 */ /* 0x000fe2000f8e18ff */
[----:B--2---:R-:W-:-:S04]  /*3480*/  LOP3.LUT R3, R2, UR5, RZ, 0x3c, !PT ;  /* 0x0000000502037c12 */ /* 0x004fc8000f8e3cff */
[----:B------:R-:W-:-:S04]  /*3490*/  SHF.L.U32 R3, R3, 0x1f, RZ ;  /* 0x0000001f03037819 */ /* 0x000fc800000006ff */
[----:B------:R-:W2:Y:S02]  /*34a0*/  SYNCS.PHASECHK.TRANS64.TRYWAIT P0, [UR7], R3 ;  /* 0x00000003ff0075a7 */ /* 0x000ea40008001107 */
[----:B--2---:R-:W-:Y:S05]  /*34b0*/  @!P0 BRA `(.L_x_62) ;  /* 0x00000038005c8947 */ /* 0x004fea0003800000 */
.L_x_118:
[----:B------:R-:W-:Y:S01]  /*34c0*/  NOP ;  /* 0x0000000000007918 */ /* 0x000fe20000000000 */
[----:B--2---:R-:W2:Y:S01]  /*34d0*/  LDS R0, [UR4+0x14] ;  /* 0x00001404ff007984 */ /* 0x004ea20008000800 */
[----:B------:R-:W-:Y:S01]  /*34e0*/  ULOP3.LUT UR6, UR19, 0xffff, URZ, 0xc0, !UPT ;  /* 0x0000ffff13067892 */ /* 0x000fe2000f8ec0ff */
[----:B------:R-:W-:Y:S01]  /*34f0*/  UMOV UR8, 0xffff ;  /* 0x0000ffff00087882 */ /* 0x000fe20000000000 */
[----:B------:R-:W-:Y:S02]  /*3500*/  UMOV UR5, 0x1 ;  /* 0x0000000100057882 */ /* 0x000fe40000000000 */
[----:B------:R-:W-:-:S04]  /*3510*/  USHF.R.U32.HI UR6, URZ, 0x5, UR6 ;  /* 0x00000005ff067899 */ /* 0x000fc80008011606 */
[----:B------:R-:W-:Y:S02]  /*3520*/  USHF.L.U32 UR8, UR8, UR6, URZ ;  /* 0x0000000608087299 */ /* 0x000fe400080006ff */
[----:B------:R-:W-:-:S04]  /*3530*/  USHF.L.U32 UR5, UR5, UR6, URZ ;  /* 0x0000000605057299 */ /* 0x000fc800080006ff */
[----:B--2---:R-:W-:-:S04]  /*3540*/  LOP3.LUT R0, R0, UR8, RZ, 0xc0, !PT ;  /* 0x0000000800007c12 */ /* 0x004fc8000f8ec0ff */
[----:B------:R-:W-:-:S13]  /*3550*/  ISETP.NE.AND P0, PT, R0, UR8, PT ;  /* 0x0000000800007c0c */ /* 0x000fda000bf05270 */
[----:B------:R-:W-:Y:S05]  /*3560*/  @P0 BRA `(.L_x_63) ;  /* 0x0000000000580947 */ /* 0x000fea0003800000 */
[----:B------:R-:W2:Y:S02]  /*3570*/  LDS R0, [UR4+0x18] ;  /* 0x00001804ff007984 */ /* 0x000ea40008000800 */
[----:B--2---:R-:W-:-:S04]  /*3580*/  LOP3.LUT R0, R0, UR5, RZ, 0xc0, !PT ;  /* 0x0000000500007c12 */ /* 0x004fc8000f8ec0ff */
[----:B------:R-:W-:-:S13]  /*3590*/  ISETP.NE.AND P0, PT, R0, UR5, PT ;  /* 0x0000000500007c0c */ /* 0x000fda000bf05270 */
[----:B------:R-:W-:Y:S05]  /*35a0*/  @P0 BRA `(.L_x_64) ;  /* 0x00000000003c0947 */ /* 0x000fea0003800000 */
[----:B------:R-:W2:Y:S01]  /*35b0*/  S2R R2, SR_LANEID ;  /* 0x0000000000027919 */ /* 0x000ea20000000000 */
[----:B------:R-:W-:Y:S01]  /*35c0*/  ULOP3.LUT UR8, URZ, UR8, URZ, 0x33, !UPT ;  /* 0x00000008ff087292 */ /* 0x000fe2000f8e33ff */
[----:B------:R-:W-:Y:S01]  /*35d0*/  LOP3.LUT R4, RZ, UR5, RZ, 0x33, !PT ;  /* 0x00000005ff047c12 */ /* 0x000fe2000f8e33ff */
[----:B------:R-:W-:Y:S02]  /*35e0*/  VOTEU.ANY UR7, UPT, PT ;  /* 0x0000000000077886 */ /* 0x000fe400038e0100 */
[----:B------:R-:W-:Y:S01]  /*35f0*/  UFLO.U32 UR7, UR7 ;  /* 0x00000007000772bd */ /* 0x000fe200080e0000 */
[----:B------:R-:W3:Y:S01]  /*3600*/  REDUX UR5, R4 ;  /* 0x00000000040573c4 */ /* 0x000ee20000000000 */
[----:B------:R-:W-:-:S06]  /*3610*/  IMAD.U32 R0, RZ, RZ, UR8 ;  /* 0x00000008ff007e24 */ /* 0x000fcc000f8e00ff */
[----:B------:R1:W-:Y:S01]  /*3620*/  UTCATOMSWS.AND URZ, UR8 ;  /* 0x0000000800ff79e3 */ /* 0x0003e20008000000 */
[----:B------:R-:W4:Y:S01]  /*3630*/  REDUX UR6, R0 ;  /* 0x00000000000673c4 */ /* 0x000f220000000000 */
[----:B--2---:R-:W-:Y:S01]  /*3640*/  ISETP.EQ.U32.AND P0, PT, R2, UR7, PT ;  /* 0x0000000702007c0c */ /* 0x004fe2000bf02070 */
[----:B---3--:R-:W-:Y:S01]  /*3650*/  IMAD.U32 R2, RZ, RZ, UR5 ;  /* 0x00000005ff027e24 */ /* 0x008fe2000f8e00ff */
[----:B----4-:R-:W-:-:S11]  /*3660*/  MOV R3, UR6 ;  /* 0x0000000600037c02 */ /* 0x010fd60008000f00 */
[----:B------:R1:W-:Y:S04]  /*3670*/  @P0 ATOMS.AND RZ, [UR4+0x14], R3 ;  /* 0x00001403ffff098c */ /* 0x0003e8000a800004 */
[----:B------:R1:W-:Y:S01]  /*3680*/  @P0 ATOMS.AND RZ, [UR4+0x18], R2 ;  /* 0x00001802ffff098c */ /* 0x0003e2000a800004 */
[----:B------:R-:W-:Y:S05]  /*3690*/  BRA `(.L_x_65) ;  /* 0x0000000000147947 */ /* 0x000fea0003800000 */
.L_x_64:
[----:B------:R-:W-:Y:S02]  /*36a0*/  MOV R2, 0x36c0 ;  /* 0x000036c000027802 */ /* 0x000fe40000000f00 */
[----:B-1--45:R-:W-:Y:S05]  /*36b0*/  CALL.REL.NOINC `($__internal_0_$__cuda_sm10x_tcgen05_guardrail_trap_col_being_dealloced_not_returned_by_alloc) ;  /* 0x0000003800787944 */ /* 0x032fea0003c00000 */
[----:B------:R-:W-:Y:S05]  /*36c0*/  BRA `(.L_x_65) ;  /* 0x0000000000087947 */ /* 0x000fea0003800000 */
.L_x_63:
[----:B------:R-:W-:Y:S02]  /*36d0*/  MOV R2, 0x36f0 ;  /* 0x000036f000027802 */ /* 0x000fe40000000f00 */
[----:B-1--45:R-:W-:Y:S05]  /*36e0*/  CALL.REL.NOINC `($__internal_2_$__cuda_sm10x_tcgen05_guardrail_trap_unallocated_columns_being_dealloced) ;  /* 0x0000003800847944 */ /* 0x032fea0003c00000 */
.L_x_65:
[----:B------:R-:W-:Y:S01]  /*36f0*/  NOP ;  /* 0x0000000000007918 */ /* 0x000fe20000000000 */
[----:B-1----:R-:W-:Y:S05]  /*3700*/  EXIT ;  /* 0x000000000000794d */ /* 0x002fea0003800000 */
.L_x_47:
[----:B------:R-:W-:-:S09]  /*3710*/  UISETP.NE.OR UP2, UPT, UR8, 0x3, !UP2 ;  /* 0x000000030800788c */ /* 0x000fd2000d745670 */
[----:B------:R-:W-:Y:S05]  /*3720*/  BRA.U UP2, `(.L_x_66) ;  /* 0x0000000902c87547 */ /* 0x000fea000b800000 */
[----:B------:R-:W1:Y:S01]  /*3730*/  LDCU.64 UR6, c[0x0][0x888] ;  /* 0x00011100ff0677ac */ /* 0x000e620008000a00 */
[----:B------:R-:W2:Y:S01]  /*3740*/  LDC R0, c[0x0][0xb30] ;  /* 0x0002cc00ff007b82 */ /* 0x000ea20000000800 */
[----:B------:R-:W-:Y:S01]  /*3750*/  IMAD.MOV.U32 R30, RZ, RZ, 0x1 ;  /* 0x00000001ff1e7424 */ /* 0x000fe200078e00ff */
[----:B------:R-:W-:Y:S01]  /*3760*/  CS2R R28, SRZ ;  /* 0x00000000001c7805 */ /* 0x000fe2000001ff00 */
[----:B------:R-:W4:Y:S01]  /*3770*/  LDCU.64 UR4, c[0x0][0x890] ;  /* 0x00011200ff0477ac */ /* 0x000f220008000a00 */
[----:B------:R-:W-:Y:S01]  /*3780*/  IMAD.MOV.U32 R25, RZ, RZ, 0x2000 ;  /* 0x00002000ff197424 */ /* 0x000fe200078e00ff */
[----:B------:R-:W-:-:S03]  /*3790*/  UMOV UR8, 0x400 ;  /* 0x0000040000087882 */ /* 0x000fc60000000000 */
[----:B------:R-:W3:Y:S01]  /*37a0*/  LDC R19, c[0x0][0x370] ;  /* 0x0000dc00ff137b82 */ /* 0x000ee20000000800 */
[----:B------:R-:W-:-:S07]  /*37b0*/  UPLOP3.LUT UP1, UPT, UPT, UPT, UPT, 0x40, 0x4 ;  /* 0x000000000004789c */ /* 0x000fce0003f2e870 */
[----:B------:R-:W3:Y:S01]  /*37c0*/  LDC R2, c[0x0][0xb0c] ;  /* 0x0002c300ff027b82 */ /* 0x000ee20000000800 */
[----:B-1----:R-:W-:Y:S02]  /*37d0*/  UISETP.NE.U32.AND UP2, UPT, UR6, URZ, UPT ;  /* 0x000000ff0600728c */ /* 0x002fe4000bf45070 */
[----:B------:R-:W-:Y:S02]  /*37e0*/  ULEA UR6, UR37, UR8, 0x18 ;  /* 0x0000000825067291 */ /* 0x000fe4000f8ec0ff */
[----:B------:R-:W-:Y:S02]  /*37f0*/  UISETP.NE.AND.EX UP2, UPT, UR7, URZ, UPT, UP2 ;  /* 0x000000ff0700728c */ /* 0x000fe4000bf45320 */
[----:B------:R-:W-:Y:S01]  /*3800*/  UIADD3 UR7, UPT, UPT, UR6, 0x30, URZ ;  /* 0x0000003006077890 */ /* 0x000fe2000fffe0ff */
[----:B------:R-:W1:Y:S01]  /*3810*/  LDC R18, c[0x0][0xb20] ;  /* 0x0002c800ff127b82 */ /* 0x000e620000000800 */
[----:B----4-:R-:W-:Y:S01]  /*3820*/  UISETP.NE.U32.AND UP3, UPT, UR4, URZ, UPT ;  /* 0x000000ff0400728c */ /* 0x010fe2000bf65070 */
[----:B--2---:R-:W-:Y:S01]  /*3830*/  ISETP.NE.AND P1, PT, R0, 0x1, PT ;  /* 0x000000010000780c */ /* 0x004fe20003f25270 */
[----:B------:R-:W-:-:S02]  /*3840*/  UPRMT UR37, UR37, 0x654, UR7 ;  /* 0x0000065425257896 */ /* 0x000fc40008000007 */
[----:B------:R-:W-:-:S03]  /*3850*/  UISETP.NE.AND.EX UP3, UPT, UR5, URZ, UPT, UP3 ;  /* 0x000000ff0500728c */ /* 0x000fc6000bf65330 */
[----:B------:R-:W2:Y:S08]  /*3860*/  LDC.64 R32, c[0x0][0x348] ;  /* 0x0000d200ff207b82 */ /* 0x000eb00000000a00 */
[----:B------:R-:W4:Y:S08]  /*3870*/  LDC.64 R16, c[0x0][0xb10] ;  /* 0x0002c400ff107b82 */ /* 0x000f300000000a00 */
[----:B------:R-:W1:Y:S08]  /*3880*/  LDC.64 R6, c[0x0][0xb18] ;  /* 0x0002c600ff067b82 */ /* 0x000e700000000a00 */
[----:B------:R-:W1:Y:S08]  /*3890*/  LDC.64 R4, c[0x0][0xb28] ;  /* 0x0002ca00ff047b82 */ /* 0x000e700000000a00 */
[----:B---3--:R-:W1:Y:S02]  /*38a0*/  LDC R24, c[0x0][0x374] ;  /* 0x0000dd00ff187b82 */ /* 0x008e640000000800 */
.L_x_74:
[C---:B------:R-:W-:Y:S02]  /*38b0*/  LEA R0, R29.reuse, UR6, 0x3 ;  /* 0x000000061d007c11 */ /* 0x040fe4000f8e18ff */
[----:B------:R-:W-:Y:S02]  /*38c0*/  SHF.L.U32 R3, R28, 0x1f, RZ ;  /* 0x0000001f1c037819 */ /* 0x000fe400000006ff */
[----:B------:R-:W-:Y:S02]  /*38d0*/  LEA R20, R29, UR6, 0x4 ;  /* 0x000000061d147c11 */ /* 0x000fe4000f8e20ff */
[----:B---3--:R-:W3:Y:S02]  /*38e0*/  SYNCS.PHASECHK.TRANS64.TRYWAIT P0, [R0+URZ+0x50], R3 ;  /* 0x00005003000075a7 */ /* 0x008ee400080011ff */
[----:B---3--:R-:W-:Y:S05]  /*38f0*/  @!P0 BRA `(.L_x_67) ;  /* 0x0000003400648947 */ /* 0x008fea0003800000 */
.L_x_119:
[----:B------:R-:W-:Y:S01]  /*3900*/  ISETP.GE.AND P0, PT, R72, 0x1, PT ;  /* 0x000000014800780c */ /* 0x000fe20003f06270 */
[----:B------:R-:W1:Y:S01]  /*3910*/  LDS.128 R20, [R20+0xe0] ;  /* 0x0000e00014147984 */ /* 0x000e620000000c00 */
[----:B------:R-:W-:Y:S01]  /*3920*/  ISETP.NE.U32.AND P4, PT, RZ, UR4, PT ;  /* 0x00000004ff007c0c */ /* 0x000fe2000bf85070 */
[----:B---3--:R-:W-:Y:S01]  /*3930*/  VIADD R0, R0, 0x60 ;  /* 0x0000006000007836 */ /* 0x008fe20000000000 */
[----:B------:R-:W-:Y:S02]  /*3940*/  SHF.L.U32 R26, R30, 0x1f, RZ ;  /* 0x0000001f1e1a7819 */ /* 0x000fe400000006ff */
[----:B------:R-:W-:Y:S02]  /*3950*/  ISETP.NE.AND.EX P4, PT, RZ, UR5, PT, P4 ;  /* 0x00000005ff007c0c */ /* 0x000fe4000bf85340 */
[----:B------:R-:W-:Y:S01]  /*3960*/  PRMT R0, RZ, 0x654, R0 ;  /* 0x00000654ff007816 */ /* 0x000fe20000000000 */
[----:B------:R-:W-:Y:S01]  /*3970*/  @!PT LDS RZ, [RZ] ;  /* 0x00000000fffff984 */ /* 0x000fe20000000800 */
[----:B------:R-:W-:Y:S01]  /*3980*/  @!PT LDS RZ, [RZ] ;  /* 0x00000000fffff984 */ /* 0x000fe20000000800 */
[----:B------:R-:W-:Y:S01]  /*3990*/  @!PT LDS RZ, [RZ] ;  /* 0x00000000fffff984 */ /* 0x000fe20000000800 */
[----:B------:R-:W-:Y:S01]  /*39a0*/  @!PT LDS RZ, [RZ] ;  /* 0x00000000fffff984 */ /* 0x000fe20000000800 */
[----:B------:R3:W-:Y:S06]  /*39b0*/  MEMBAR.ALL.CTA ;  /* 0x0000000000007992 */ /* 0x0007ec0000008000 */
[----:B---3--:R-:W3:Y:S02]  /*39c0*/  FENCE.VIEW.ASYNC.S ;  /* 0x00000000000073c6 */ /* 0x008ee40000000000 */
[----:B---3--:R3:W-:Y:S01]  /*39d0*/  SYNCS.ARRIVE.TRANS64.RED.A1T0 RZ, [R0+URZ], RZ ;  /* 0x000000ff00ff79a7 */ /* 0x0087e200081004ff */
[----:B-1----:R-:W-:Y:S11]  /*39e0*/  LOP3.LUT P3, RZ, R22, 0x1, RZ, 0xc0, !PT ;  /* 0x0000000116ff7812 */ /* 0x002ff6000786c0ff */
[----:B------:R-:W-:Y:S02]  /*39f0*/  @!UPT UIADD3 URZ, UPT, UPT, URZ, URZ, URZ ;  /* 0x000000fffffff290 */ /* 0x000fe4000fffe0ff */
[----:B------:R-:W-:Y:S02]  /*3a00*/  @P3 MOV R13, R20 ;  /* 0x00000014000d3202 */ /* 0x000fe40000000f00 */
[----:B------:R-:W-:Y:S01]  /*3a10*/  @P3 LOP3.LUT R8, R21, 0xffff, RZ, 0xc0, !PT ;  /* 0x0000ffff15083812 */ /* 0x000fe200078ec0ff */
[----:B---3--:R-:W-:Y:S06]  /*3a20*/  @!P0 BRA `(.L_x_68) ;  /* 0x0000000000a48947 */ /* 0x008fec0003800000 */
[----:B------:R-:W-:Y:S01]  /*3a30*/  IMAD.HI.U32 R31, R24, R7, RZ ;  /* 0x00000007181f7227 */ /* 0x000fe200078e00ff */
[----:B------:R-:W-:Y:S02]  /*3a40*/  ISETP.NE.AND P0, PT, R6, 0x1, PT ;  /* 0x000000010600780c */ /* 0x000fe40003f05270 */
[----:B------:R-:W-:Y:S01]  /*3a50*/  ISETP.NE.AND P2, PT, R72, 0x1, PT ;  /* 0x000000014800780c */ /* 0x000fe20003f45270 */
[----:B----4-:R-:W-:Y:S01]  /*3a60*/  IMAD.HI.U32 R34, R19, R16, RZ ;  /* 0x0000001013227227 */ /* 0x010fe200078e00ff */
[----:B------:R-:W-:Y:S02]  /*3a70*/  SHF.R.U32.HI R31, RZ, R18, R31 ;  /* 0x00000012ff1f7219 */ /* 0x000fe4000001161f */
[----:B------:R-:W-:Y:S01]  /*3a80*/  ISETP.NE.AND P5, PT, R2, 0x1, PT ;  /* 0x000000010200780c */ /* 0x000fe20003fa5270 */
[----:B------:R-:W-:Y:S01]  /*3a90*/  IMAD.HI.U32 R36, R13, R16, RZ ;  /* 0x000000100d247227 */ /* 0x000fe200078e00ff */
[----:B------:R-:W-:Y:S02]  /*3aa0*/  SHF.R.U32.HI R34, RZ, R17, R34 ;  /* 0x00000011ff227219 */ /* 0x000fe40000011622 */
[----:B------:R-:W-:Y:S01]  /*3ab0*/  SEL R3, R24, R31, !P0 ;  /* 0x0000001f18037207 */ /* 0x000fe20004000000 */
[C---:B------:R-:W-:Y:S01]  /*3ac0*/  IMAD.HI.U32 R31, R8.reuse, R7, RZ ;  /* 0x00000007081f7227 */ /* 0x040fe200078e00ff */
[----:B------:R-:W-:Y:S02]  /*3ad0*/  SEL R11, R19, R34, !P5 ;  /* 0x00000022130b7207 */ /* 0x000fe40006800000 */
[----:B------:R-:W-:Y:S01]  /*3ae0*/  SHF.R.U32.HI R36, RZ, R17, R36 ;  /* 0x00000011ff247219 */ /* 0x000fe20000011624 */
[----:B------:R-:W-:Y:S01]  /*3af0*/  IMAD.HI.U32 R38, R3, R4, RZ ;  /* 0x0000000403267227 */ /* 0x000fe200078e00ff */
[----:B------:R-:W-:Y:S03]  /*3b00*/  SHF.R.U32.HI R31, RZ, R18, R31 ;  /* 0x00000012ff1f7219 */ /* 0x000fe6000001161f */
[----:B------:R-:W-:Y:S01]  /*3b10*/  IMAD.HI.U32 R34, R11, R4, RZ ;  /* 0x000000040b227227 */ /* 0x000fe200078e00ff */
[----:B------:R-:W-:Y:S02]  /*3b20*/  @P2 SHF.R.U32.HI R3, RZ, R5, R38 ;  /* 0x00000005ff032219 */ /* 0x000fe40000011626 */
[----:B------:R-:W-:Y:S02]  /*3b30*/  SEL R9, R8, R31, !P0 ;  /* 0x0000001f08097207 */ /* 0x000fe40004000000 */
[----:B------:R-:W-:Y:S01]  /*3b40*/  @P2 SHF.R.U32.HI R11, RZ, R5, R34 ;  /* 0x00000005ff0b2219 */ /* 0x000fe20000011622 */
[C---:B------:R-:W-:Y:S01]  /*3b50*/  IMAD R10, R72.reuse, R3, RZ ;  /* 0x00000003480a7224 */ /* 0x040fe200078e02ff */
[----:B------:R-:W-:Y:S01]  /*3b60*/  SEL R3, R13, R36, !P5 ;  /* 0x000000240d037207 */ /* 0x000fe20006800000 */
[C---:B------:R-:W-:Y:S03]  /*3b70*/  IMAD.HI.U32 R14, R9.reuse, R4, RZ ;  /* 0x00000004090e7227 */ /* 0x040fe600078e00ff */
[----:B------:R-:W-:Y:S01]  /*3b80*/  ISETP.GE.AND P0, PT, R9, R10, PT ;  /* 0x0000000a0900720c */ /* 0x000fe20003f06270 */
[C---:B------:R-:W-:Y:S01]  /*3b90*/  IMAD R12, R72.reuse, R11, RZ ;  /* 0x0000000b480c7224 */ /* 0x040fe200078e02ff */
[-C--:B------:R-:W-:Y:S04]  /*3ba0*/  SHF.R.U32.HI R14, RZ, R5.reuse, R14 ;  /* 0x00000005ff0e7219 */ /* 0x080fe8000001160e */
[----:B------:R-:W-:Y:S02]  /*3bb0*/  ISETP.GE.OR P0, PT, R3, R12, P0 ;  /* 0x0000000c0300720c */ /* 0x000fe40000706670 */
[----:B------:R-:W-:Y:S05]  /*3bc0*/  SEL R15, R9, R14, !P2 ;  /* 0x0000000e090f7207 */ /* 0x000fea0005000000 */
[----:B------:R-:W-:Y:S04]  /*3bd0*/  IMAD.MOV R14, RZ, RZ, -R15 ;  /* 0x000000ffff0e7224 */ /* 0x000fe800078e0a0f */
[----:B------:R-:W-:Y:S02]  /*3be0*/  IMAD R14, R72, R14, R9 ;  /* 0x0000000e480e7224 */ /* 0x000fe400078e0209 */
[C---:B------:R-:W-:Y:S05]  /*3bf0*/  @!P0 IMAD.HI.U32 R10, R3.reuse, R4, RZ ;  /* 0x00000004030a8227 */ /* 0x040fea00078e00ff */
[----:B------:R-:W-:Y:S04]  /*3c00*/  @!P0 SHF.R.U32.HI R10, RZ, R5, R10 ;  /* 0x00000005ff0a8219 */ /* 0x000fe8000001160a */
[----:B------:R-:W-:Y:S01]  /*3c10*/  @!P0 SEL R0, R3, R10, !P2 ;  /* 0x0000000a03008207 */ /* 0x000fe20005000000 */
[----:B------:R-:W-:Y:S03]  /*3c20*/  IMAD.MOV R10, RZ, RZ, -R3 ;  /* 0x000000ffff0a7224 */ /* 0x000fe600078e0a03 */
[----:B------:R-:W-:Y:S01]  /*3c30*/  @!P0 IADD3 R15, PT, PT, R15, -R0, RZ ;  /* 0x800000000f0f8210 */ /* 0x000fe20007ffe0ff */
[----:B------:R-:W-:Y:S01]  /*3c40*/  @!P0 IMAD R0, R11, R14, R0 ;  /* 0x0000000e0b008224 */ /* 0x000fe200078e0200 */
[----:B------:R-:W-:Y:S01]  /*3c50*/  IADD3 R11, PT, PT, -R9, RZ, RZ ;  /* 0x000000ff090b7210 */ /* 0x000fe20007ffe1ff */
[----:B------:R-:W-:Y:S02]  /*3c60*/  IMAD R13, R2, R10, R13 ;  /* 0x0000000a020d7224 */ /* 0x000fe400078e020d */
[----:B------:R-:W-:Y:S02]  /*3c70*/  @!P0 IMAD R9, R15, R72, R3 ;  /* 0x000000480f098224 */ /* 0x000fe400078e0203 */
[----:B------:R-:W-:Y:S02]  /*3c80*/  @!P0 IMAD.MOV.U32 R3, RZ, RZ, R0 ;  /* 0x000000ffff038224 */ /* 0x000fe400078e0000 */
[----:B------:R-:W-:Y:S02]  /*3c90*/  IMAD R8, R6, R11, R8 ;  /* 0x0000000b06087224 */ /* 0x000fe400078e0208 */
[----:B------:R-:W-:Y:S02]  /*3ca0*/  IMAD R13, R3, R2, R13 ;  /* 0x00000002030d7224 */ /* 0x000fe400078e020d */
[----:B------:R-:W-:Y:S02]  /*3cb0*/  IMAD R8, R9, R6, R8 ;  /* 0x0000000609087224 */ /* 0x000fe400078e0208 */
.L_x_68:
[----:B------:R-:W-:Y:S05]  /*3cc0*/  BRA.U UP1, `(.L_x_69) ;  /* 0x0000000101107547 */ /* 0x000fea000b800000 */
[----:B------:R-:W-:Y:S04]  /*3cd0*/  MOV R0, UR13 ;  /* 0x0000000d00007c02 */ /* 0x000fe80008000f00 */
[----:B------:R-:W-:Y:S04]  /*3ce0*/  SHF.L.U32 R3, R0, 0x1f, RZ ;  /* 0x0000001f00037819 */ /* 0x000fe800000006ff */
[----:B------:R-:W1:Y:S02]  /*3cf0*/  SYNCS.PHASECHK.TRANS64.TRYWAIT P0, [UR6+0x48], R3 ;  /* 0x00004803ff0075a7 */ /* 0x000e640008001106 */
[----:B-1----:R-:W-:Y:S05]  /*3d00*/  @!P0 BRA `(.L_x_70) ;  /* 0x0000003000748947 */ /* 0x002fea0003800000 */
.L_x_69:
[----:B------:R-:W-:Y:S05]  /*3d10*/  BRA.U !UP3, `(.L_x_71) ;  /* 0x000000010b347547 */ /* 0x000fea000b800000 */
[----:B------:R-:W-:Y:S01]  /*3d20*/  UPLOP3.LUT UP0, UPT, UPT, UPT, UP2, 0x80, 0x8 ;  /* 0x000000000008789c */ /* 0x000fe20003f0f020 */
[----:B-1----:R-:W-:Y:S02]  /*3d30*/  HFMA2 R0, -RZ, RZ, 0, 5.9604644775390625e-08 ;  /* 0x00000001ff007431 */ /* 0x002fe400000001ff */
[----:B------:R-:W-:Y:S03]  /*3d40*/  IMAD.MOV.U32 R168, RZ, RZ, 0x1 ;  /* 0x00000001ffa87424 */ /* 0x000fe600078e00ff */
[----:B------:R-:W-:Y:S05]  /*3d50*/  PLOP3.LUT P0, PT, PT, PT, UP0, 0x80, 0x8 ;  /* 0x000000000008781c */ /* 0x000fea0003f0f008 */
[----:B------:R-:W1:Y:S01]  /*3d60*/  @UP0 LDCU.64 UR8, c[0x0][0x888] ;  /* 0x00011100ff0807ac */ /* 0x000e620008000a00 */
[----:B------:R-:W-:Y:S07]  /*3d70*/  @UP0 UIMAD UR7, UR36, UR4, URZ ;  /* 0x00000004240702a4 */ /* 0x000fee000f8e02ff */
[----:B------:R-:W-:Y:S01]  /*3d80*/  @!P0 PRMT R168, R0, 0x7610, R168 ;  /* 0x0000761000a88816 */ /* 0x000fe200000000a8 */
[----:B-1----:R-:W-:Y:S03]  /*3d90*/  @UP0 UIMAD.WIDE UR8, UR7, 0x4, UR8 ;  /* 0x00000004070808a5 */ /* 0x002fe6000f8e0208 */
[----:B------:R-:W1:Y:S03]  /*3da0*/  @!UP0 LDCU UR7, c[0x0][0x880] ;  /* 0x00011000ff0787ac */ /* 0x000e660008000800 */
[----:B------:R-:W-:Y:S01]  /*3db0*/  IMAD.U32 R10, RZ, RZ, UR8 ;  /* 0x00000008ff0a7e24 */ /* 0x000fe2000f8e00ff */
[----:B------:R-:W-:Y:S05]  /*3dc0*/  MOV R11, UR9 ;  /* 0x00000009000b7c02 */ /* 0x000fea0008000f00 */
[----:B-----5:R3:W5:Y:S02]  /*3dd0*/  @P0 LDG.E R80, desc[UR40][R10.64] ;  /* 0x000000280a500981 */ /* 0x020764000c1e1900 */
[----:B-1-3--:R-:W-:Y:S07]  /*3de0*/  @!P0 IMAD.U32 R80, RZ, RZ, UR7 ;  /* 0x00000007ff508e24 */ /* 0x00afee000f8e00ff */
.L_x_71:
[----:B-----5:R-:W-:Y:S01]  /*3df0*/  @!P4 ISETP.EQ.AND P5, PT, R80, RZ, PT ;  /* 0x000000ff5000c20c */ /* 0x020fe20003fa2270 */
[----:B------:R-:W-:Y:S01]  /*3e00*/  @!UPT UIADD3 URZ, UPT, UPT, URZ, URZ, URZ ;  /* 0x000000fffffff290 */ /* 0x000fe2000fffe0ff */
[----:B------:R-:W-:Y:S11]  /*3e10*/  @!P4 BRA `(.L_x_72) ;  /* 0x000000000014c947 */ /* 0x000ff60003800000 */
[----:B------:R-:W-:Y:S02]  /*3e20*/  LOP3.LUT P0, RZ, R168, 0xff, RZ, 0xc0, !PT ;  /* 0x000000ffa8ff7812 */ /* 0x000fe4000780c0ff */
[----:B------:R-:W-:Y:S04]  /*3e30*/  PLOP3.LUT P5, PT, PT, PT, UP0, 0x80, 0x8 ;  /* 0x000000000008781c */ /* 0x000fe80003faf008 */
[----:B------:R-:W-:Y:S07]  /*3e40*/  PLOP3.LUT P5, PT, P5, PT, PT, 0x8, 0x80 ;  /* 0x000000000080781c */ /* 0x000fee0002fae170 */
[----:B------:R-:W-:Y:S11]  /*3e50*/  @P0 ISETP.EQ.AND P5, PT, R80, RZ, PT ;  /* 0x000000ff5000020c */ /* 0x000ff60003fa2270 */
[----:B------:R-:W-:Y:S02]  /*3e60*/  @!UPT UIADD3 URZ, UPT, UPT, URZ, URZ, URZ ;  /* 0x000000fffffff290 */ /* 0x000fe4000fffe0ff */
.L_x_72:
[----:B------:R-:W3:Y:S01]  /*3e70*/  SYNCS.PHASECHK.TRANS64.TRYWAIT P4, [UR6+0x38], R26 ;  /* 0x0000381aff0075a7 */ /* 0x000ee20008081106 */
[----:B------:R-:W-:Y:S01]  /*3e80*/  @P3 SHF.R.U32.HI R27, RZ, 0x10, R21 ;  /* 0x00000010ff1b3819 */ /* 0x000fe20000011615 */
[----:B------:R-:W-:Y:S01]  /*3e90*/  VIADD R29, R29, 0x1 ;  /* 0x000000011d1d7836 */ /* 0x000fe20000000000 */
[----:B------:R-:W5:Y:S08]  /*3ea0*/  LDC.64 R14, c[0x0][0xb10] ;  /* 0x0002c400ff0e7b82 */ /* 0x000f700000000a00 */
[----:B------:R-:W2:Y:S08]  /*3eb0*/  LDC.64 R10, c[0x0][0xb18] ;  /* 0x0002c600ff0a7b82 */ /* 0x000eb00000000a00 */
[----:B-1----:R-:W1:Y:S08]  /*3ec0*/  @!P1 LDC R0, c[0x0][0xb20] ;  /* 0x0002c800ff009b82 */ /* 0x002e700000000800 */
[----:B------:R-:W4:Y:S01]  /*3ed0*/  @!P1 LDC R3, c[0x0][0xb0c] ;  /* 0x0002c300ff039b82 */ /* 0x000f220000000800 */
[----:B-----5:R-:W-:Y:S05]  /*3ee0*/  @!P1 IMAD.HI.U32 R14, R13, R14, RZ ;  /* 0x0000000e0d0e9227 */ /* 0x020fea00078e00ff */
[----:B------:R-:W-:Y:S01]  /*3ef0*/  @!P1 SHF.R.U32.HI R14, RZ, R15, R14 ;  /* 0x0000000fff0e9219 */ /* 0x000fe2000001160e */
[----:B--2---:R-:W-:Y:S01]  /*3f00*/  @!P1 IMAD.HI.U32 R11, R8, R11, RZ ;  /* 0x0000000b080b9227 */ /* 0x004fe200078e00ff */
[----:B------:R-:W-:Y:S04]  /*3f10*/  @!P1 ISETP.NE.AND P0, PT, R10, 0x1, PT ;  /* 0x000000010a00980c */ /* 0x000fe80003f05270 */
[----:B-1----:R-:W-:Y:S02]  /*3f20*/  @!P1 SHF.R.U32.HI R9, RZ, R0, R11 ;  /* 0x00000000ff099219 */ /* 0x002fe4000001160b */
[----:B----4-:R-:W-:Y:S02]  /*3f30*/  @!P1 ISETP.NE.AND P2, PT, R3, 0x1, PT ;  /* 0x000000010300980c */ /* 0x010fe40003f45270 */
[----:B------:R-:W-:Y:S02]  /*3f40*/  @!P1 SEL R9, R8, R9, !P0 ;  /* 0x0000000908099207 */ /* 0x000fe40004000000 */
[----:B------:R-:W-:Y:S02]  /*3f50*/  ELECT P0, URZ, PT ;  /* 0x0000000000ff782f */ /* 0x000fe40003800000 */
[----:B------:R-:W-:Y:S05]  /*3f60*/  @!P1 SEL R14, R13, R14, !P2 ;  /* 0x0000000e0d0e9207 */ /* 0x000fea0005000000 */
[----:B------:R-:W-:Y:S02]  /*3f70*/  @!P1 IMAD.IADD R0, R9, 0x1, -R14 ;  /* 0x0000000109009824 */ /* 0x000fe400078e0a0e */
[----:B------:R-:W-:Y:S02]  /*3f80*/  @!P1 IMAD.IADD R9, R14, 0x1, -R9 ;  /* 0x000000010e099824 */ /* 0x000fe400078e0a09 */
[----:B------:R-:W-:Y:S02]  /*3f90*/  @!P1 IMAD R13, R0, R3, R13 ;  /* 0x00000003000d9224 */ /* 0x000fe400078e020d */
[----:B------:R-:W-:Y:S01]  /*3fa0*/  @!P1 IMAD R8, R9, R10, R8 ;  /* 0x0000000a09089224 */ /* 0x000fe200078e0208 */
[----:B---3--:R-:W-:Y:S06]  /*3fb0*/  @!P4 BRA `(.L_x_73) ;  /* 0x0000002c00e0c947 */ /* 0x008fec0003800000 */
.L_x_122:
[----:B------:R-:W-:Y:S01]  /*3fc0*/  PLOP3.LUT P5, PT, P5, P0, PT, 0xf2, 0x2f ;  /* 0x00000000002f781c */ /* 0x000fe20002fa1e72 */
[----:B------:R-:W-:Y:S01]  /*3fd0*/  UMOV UR14, 0x0 ;  /* 0x00000000000e7882 */ /* 0x000fe20000000000 */
[----:B------:R-:W-:Y:S01]  /*3fe0*/  LOP3.LUT R30, R30, 0x1, RZ, 0x3c, !PT ;  /* 0x000000011e1e7812 */ /* 0x000fe200078e3cff */
[----:B------:R-:W-:Y:S01]  /*3ff0*/  UMOV UR15, 0x10000000 ;  /* 0x10000000000f7882 */ /* 0x000fe20000000000 */
[----:B------:R-:W-:Y:S01]  /*4000*/  UMOV UR12, UR36 ;  /* 0x00000024000c7c82 */ /* 0x000fe20008000000 */
[----:B------:R-:W-:Y:S08]  /*4010*/  @P3 R2UR UR36, R27 ;  /* 0x000000001b2432ca */ /* 0x000ff000000e0000 */
[----:B-1----:R-:W-:Y:S01]  /*4020*/  @!P5 IADD3 R3, P0, PT, R32, 0x580, RZ ;  /* 0x000005802003d810 */ /* 0x002fe20007f1e0ff */
[----:B------:R-:W-:Y:S01]  /*4030*/  @!P5 IMAD.SHL.U32 R165, R165, 0x40, RZ ;  /* 0x00000040a5a5d824 */ /* 0x000fe200078e00ff */
[----:B------:R-:W-:Y:S01]  /*4040*/  VOTEU.ALL UP1, P5 ;  /* 0x0000000000ff7886 */ /* 0x000fe20002820000 */
[----:B------:R-:W-:Y:S01]  /*4050*/  @!P5 IMAD.SHL.U32 R167, R167, 0x80, RZ ;  /* 0x00000080a7a7d824 */ /* 0x000fe200078e00ff */
[----:B------:R-:W-:Y:S01]  /*4060*/  @!P5 R2UR UR8, R3 ;  /* 0x000000000308d2ca */ /* 0x000fe200000e0000 */
[----:B------:R-:W-:Y:S01]  /*4070*/  @!P5 IMAD.X R0, RZ, RZ, R33, P0 ;  /* 0x000000ffff00d224 */ /* 0x000fe200000e0621 */
[----:B------:R-:W-:Y:S01]  /*4080*/  @!P5 R2UR UR10, R165 ;  /* 0x00000000a50ad2ca */ /* 0x000fe200000e0000 */
[----:B------:R-:W-:Y:S01]  /*4090*/  @!UP1 UIADD3 UR9, UPT, UPT, UR6, 0x30, URZ ;  /* 0x0000003006099890 */ /* 0x000fe2000fffe0ff */
[----:B------:R-:W-:Y:S01]  /*40a0*/  @!P5 R2UR UR11, R167 ;  /* 0x00000000a70bd2ca */ /* 0x000fe200000e0000 */
[----:B------:R-:W-:Y:S01]  /*40b0*/  IMAD.IADD R165, R8, 0x1, R164 ;  /* 0x0000000108a57824 */ /* 0x000fe200078e02a4 */
[----:B------:R-:W-:Y:S01]  /*40c0*/  @!P5 R2UR UR7, R0 ;  /* 0x000000000007d2ca */ /* 0x000fe200000e0000 */
[----:B------:R-:W-:Y:S01]  /*40d0*/  IMAD.IADD R167, R13, 0x1, R166 ;  /* 0x000000010da77824 */ /* 0x000fe200078e02a6 */
[C---:B------:R-:W-:Y:S04]  /*40e0*/  ISETP.NE.AND P0, PT, R29.reuse, 0x2, PT ;  /* 0x000000021d00780c */ /* 0x040fe80003f05270 */
[----:B------:R-:W-:Y:S01]  /*40f0*/  SEL R3, RZ, 0x1, P0 ;  /* 0x00000001ff037807 */ /* 0x000fe20000000000 */
[----:B------:R-:W-:Y:S01]  /*4100*/  IMAD.U32 R10, RZ, RZ, UR8 ;  /* 0x00000008ff0a7e24 */ /* 0x000fe2000f8e00ff */
[----:B------:R-:W-:Y:S01]  /*4110*/  @!UP1 UIADD3 UR8, UPT, UPT, UR6, 0x200, URZ ;  /* 0x0000020006089890 */ /* 0x000fe2000fffe0ff */
[----:B------:R-:W-:Y:S01]  /*4120*/  SEL R29, R29, RZ, P0 ;  /* 0x000000ff1d1d7207 */ /* 0x000fe20000000000 */
[----:B------:R-:W-:Y:S01]  /*4130*/  VOTEU.ALL UP1, P5 ;  /* 0x0000000000ff7886 */ /* 0x000fe20002820000 */
[----:B------:R-:W-:Y:S02]  /*4140*/  LOP3.LUT R28, R28, R3, RZ, 0x3c, !PT ;  /* 0x000000031c1c7212 */ /* 0x000fe400078e3cff */
[----:B------:R-:W-:Y:S01]  /*4150*/  IMAD.U32 R11, RZ, RZ, UR7 ;  /* 0x00000007ff0b7e24 */ /* 0x000fe2000f8e00ff */
[----:B------:R-:W-:Y:S04]  /*4160*/  @!P5 R2UR UR16, R10 ;  /* 0x000000000a10d2ca */ /* 0x000fe800000e0000 */
[----:B------:R-:W-:Y:S11]  /*4170*/  @!P5 R2UR UR17, R11 ;  /* 0x000000000b11d2ca */ /* 0x000ff600000e0000 */
[----:B------:R-:W-:Y:S02]  /*4180*/  @!UPT UIADD3 URZ, UPT, UPT, URZ, URZ, URZ ;  /* 0x000000fffffff290 */ /* 0x000fe4000fffe0ff */
[----:B------:R3:W-:Y:S01]  /*4190*/  @!UP1 UTMALDG.3D [UR8], [UR16], desc[UR14] ;  /* 0x00000e08100095b4 */ /* 0x0007e20008011000 */
[----:B------:R3:W-:Y:S01]  /*41a0*/  @!P5 SYNCS.ARRIVE.TRANS64.RED.A0TR RZ, [UR6+0x30], R25 ;  /* 0x00003019ffffd9a7 */ /* 0x0007e20008300406 */
[----:B------:R-:W-:Y:S01]  /*41b0*/  UPLOP3.LUT UP1, UPT, UPT, UPT, UPT, 0x80, 0x8 ;  /* 0x000000000008789c */ /* 0x000fe20003f2f070 */
[----:B------:R-:W-:Y:S01]  /*41c0*/  SYNCS.ARRIVE.TRANS64.RED.A1T0 RZ, [UR37], RZ ;  /* 0x000000ffffff79a7 */ /* 0x000fe20008100425 */
[----:B------:R-:W-:Y:S09]  /*41d0*/  @P3 BRA `(.L_x_74) ;  /* 0xfffffff400b43947 */ /* 0x000ff2000383ffff */
[----:B------:R-:W-:Y:S07]  /*41e0*/  MOV R0, UR6 ;  /* 0x0000000600007c02 */ /* 0x000fee0008000f00 */
.L_x_75:
[----:B-1----:R-:W-:-:S04]  /*41f0*/  SHF.L.U32 R3, R30, 0x1f, RZ ;  /* 0x0000001f1e037819 */ /* 0x002fc800000006ff */
[----:B------:R1:W2:Y:S03]  /*4200*/  SYNCS.PHASECHK.TRANS64.TRYWAIT P0, [R0+URZ+0x38], R3 ;  /* 0x00003803000075a7 */ /* 0x0002a600080011ff */
[----:B--2---:R-:W-:Y:S05]  /*4210*/  @!P0 NANOSLEEP.SYNCS 0x989680 ;  /* 0x009896800000895d */ /* 0x004fea0003900000 */
[----:B------:R-:W2:Y:S02]  /*4220*/  @!P0 SYNCS.PHASECHK.TRANS64 P0, [R0+URZ+0x38], R3 ;  /* 0x00003803000085a7 */ /* 0x000ea400080010ff */
[----:B--23--:R-:W-:Y:S05]  /*4230*/  @P0 EXIT ;  /* 0x000000000000094d */ /* 0x00cfea0003800000 */
[----:B------:R-:W-:Y:S05]  /*4240*/  BRA `(.L_x_75) ;  /* 0xfffffffc00e87947 */ /* 0x000fea000383ffff */
.L_x_66:
[----:B------:R-:W-:-:S06]  /*4250*/  UISETP.GE.AND UP1, UPT, UR8, 0x4, UPT ;  /* 0x000000040800788c */ /* 0x000fcc000bf26270 */
[----:B------:R-:W-:-:S13]  /*4260*/  PLOP3.LUT P0, PT, PT, PT, UP1, 0x80, 0x8 ;  /* 0x000000000008781c */ /* 0x000fda0003f0f018 */
[----:B------:R-:W-:Y:S05]  /*4270*/  @!P0 EXIT ;  /* 0x000000000000894d */ /* 0x000fea0003800000 */
[----:B------:R-:W-:Y:S01]  /*4280*/  BAR.SYNC.DEFER_BLOCKING 0x6, 0xa0 ;  /* 0x0182800000007b1d */ /* 0x000fe20000010000 */
[C---:B------:R-:W-:Y:S01]  /*4290*/  IMAD.SHL.U32 R180, R176.reuse, 0x40, RZ ;  /* 0x00000040b0b47824 */ /* 0x040fe200078e00ff */
[C---:B------:R-:W-:Y:S01]  /*42a0*/  R2P PR, R176.reuse, 0x6 ;  /* 0x00000006b0007804 */ /* 0x040fe20000000000 */
[C---:B------:R-:W-:Y:S01]  /*42b0*/  IMAD.SHL.U32 R2, R176.reuse, 0x8, RZ ;  /* 0x00000008b0027824 */ /* 0x040fe200078e00ff */
[----:B------:R-:W-:Y:S01]  /*42c0*/  SHF.L.U32 R79, R176, 0x10, RZ ;  /* 0x00000010b04f7819 */ /* 0x000fe200000006ff */
[----:B------:R-:W-:Y:S01]  /*42d0*/  IMAD.MOV.U32 R179, RZ, RZ, 0x10 ;  /* 0x00000010ffb37424 */ /* 0x000fe200078e00ff */
[----:B------:R-:W-:Y:S01]  /*42e0*/  UMOV UR43, 0x400 ;  /* 0x00000400002b7882 */ /* 0x000fe20000000000 */
[----:B------:R-:W-:Y:S01]  /*42f0*/  LOP3.LUT R3, R180, 0x180, RZ, 0xc0, !PT ;  /* 0x00000180b4037812 */ /* 0x000fe200078ec0ff */
[----:B------:R-:W-:Y:S01]  /*4300*/  ULEA UR43, UR37, UR43, 0x18 ;  /* 0x0000002b252b7291 */ /* 0x000fe2000f8ec0ff */
[----:B------:R-:W1:Y:S01]  /*4310*/  LDC R171, c[0x0][0x370] ;  /* 0x0000dc00ffab7b82 */ /* 0x000e620000000800 */
[----:B------:R-:W-:Y:S01]  /*4320*/  SEL R179, R179, 0xfffffff0, !P1 ;  /* 0xfffffff0b3b37807 */ /* 0x000fe20004800000 */
[----:B------:R-:W-:Y:S01]  /*4330*/  HFMA2 R183, -RZ, RZ, 0, 0 ;  /* 0x00000000ffb77431 */ /* 0x000fe200000001ff */
[----:B------:R-:W-:Y:S01]  /*4340*/  LOP3.LUT R3, R3, 0x30, R2, 0xf8, !PT ;  /* 0x0000003003037812 */ /* 0x000fe200078ef802 */
[----:B------:R-:W-:Y:S01]  /*4350*/  UIADD3 UR4, UPT, UPT, UR43, 0x2200, URZ ;  /* 0x000022002b047890 */ /* 0x000fe2000fffe0ff */
[----:B------:R-:W-:Y:S01]  /*4360*/  LOP3.LUT R79, R79, 0x600000, RZ, 0xc0, !PT ;  /* 0x006000004f4f7812 */ /* 0x000fe200078ec0ff */
[----:B------:R-:W-:Y:S01]  /*4370*/  IMAD.MOV.U32 R76, RZ, RZ, RZ ;  /* 0x000000ffff4c7224 */ /* 0x000fe200078e00ff */
[----:B------:R-:W-:Y:S01]  /*4380*/  LOP3.LUT R180, R3, 0x1e40, R180, 0xf8, !PT ;  /* 0x00001e4003b47812 */ /* 0x000fe200078ef8b4 */
[----:B------:R-:W2:Y:S01]  /*4390*/  LDC R74, c[0x0][0xb0c] ;  /* 0x0002c300ff4a7b82 */ /* 0x000ea20000000800 */
[----:B------:R-:W-:Y:S01]  /*43a0*/  IMAD.MOV.U32 R3, RZ, RZ, 0x20 ;  /* 0x00000020ff037424 */ /* 0x000fe200078e00ff */
[----:B------:R-:W-:Y:S01]  /*43b0*/  CS2R R184, SRZ ;  /* 0x0000000000b87805 */ /* 0x000fe2000001ff00 */
[----:B------:R-:W-:Y:S01]  /*43c0*/  IMAD.MOV.U32 R188, RZ, RZ, RZ ;  /* 0x000000ffffbc7224 */ /* 0x000fe200078e00ff */
[----:B------:R-:W4:Y:S01]  /*43d0*/  LDCU.64 UR46, c[0x0][0x348] ;  /* 0x00006900ff2e77ac */ /* 0x000f220008000a00 */
[----:B------:R-:W-:Y:S01]  /*43e0*/  VIADD R2, R180, UR43 ;  /* 0x0000002bb4027c36 */ /* 0x000fe20008000000 */
[----:B------:R-:W-:Y:S01]  /*43f0*/  SEL R3, R3, 0xffffffe0, !P2 ;  /* 0xffffffe003037807 */ /* 0x000fe20005000000 */
[----:B------:R-:W3:Y:S01]  /*4400*/  LDS R0, [UR43+0x100] ;  /* 0x0001002bff007984 */ /* 0x000ee20008000800 */
[----:B------:R-:W1:Y:S01]  /*4410*/  LDC R169, c[0x0][0xb20] ;  /* 0x0002c800ffa97b82 */ /* 0x000e620000000800 */
[----:B------:R-:W-:Y:S01]  /*4420*/  IMAD.U32 R186, RZ, RZ, UR4 ;  /* 0x00000004ffba7e24 */ /* 0x000fe2000f8e00ff */
[----:B------:R-:W-:Y:S01]  /*4430*/  SHF.R.U32.HI R4, RZ, 0x4, R3 ;  /* 0x00000004ff047819 */ /* 0x000fe20000011603 */
[--C-:B------:R-:W-:Y:S01]  /*4440*/  IMAD.IADD R178, R3, 0x1, R2.reuse ;  /* 0x0000000103b27824 */ /* 0x100fe200078e0202 */
[----:B------:R-:W1:Y:S02]  /*4450*/  LDCU.64 UR38, c[0x0][0x888] ;  /* 0x00011100ff2677ac */ /* 0x000e640008000a00 */
[C---:B------:R-:W-:Y:S01]  /*4460*/  LEA.HI R177, R179.reuse, R4, RZ, 0x1c ;  /* 0x00000004b3b17211 */ /* 0x040fe200078fe0ff */
[----:B------:R-:W-:Y:S01]  /*4470*/  IMAD.IADD R179, R179, 0x1, R2 ;  /* 0x00000001b3b37824 */ /* 0x000fe200078e0202 */
[----:B------:R-:W1:Y:S01]  /*4480*/  LDC R73, c[0x0][0xb30] ;  /* 0x0002cc00ff497b82 */ /* 0x000e620000000800 */
[----:B------:R-:W-:Y:S01]  /*4490*/  UIADD3 UR42, UPT, UPT, UR43, 0x200, URZ ;  /* 0x000002002b2a7890 */ /* 0x000fe2000fffe0ff */
[----:B------:R-:W-:-:S06]  /*44a0*/  LEA R177, R177, R2, 0x4 ;  /* 0x00000002b1b17211 */ /* 0x000fcc00078e20ff */
[----:B------:R-:W1:Y:S08]  /*44b0*/  LDC.64 R158, c[0x0][0xb10] ;  /* 0x0002c400ff9e7b82 */ /* 0x000e700000000a00 */
[----:B------:R-:W1:Y:S08]  /*44c0*/  LDC.64 R70, c[0x0][0xb18] ;  /* 0x0002c600ff467b82 */ /* 0x000e700000000a00 */
[----:B------:R-:W1:Y:S01]  /*44d0*/  LDC.64 R154, c[0x0][0x888] ;  /* 0x00022200ff9a7b82 */ /* 0x000e620000000a00 */
[----:B---3--:R-:W-:-:S07]  /*44e0*/  IMAD.IADD R79, R0, 0x1, R79 ;  /* 0x00000001004f7824 */ /* 0x008fce00078e024f */
[----:B------:R-:W3:Y:S08]  /*44f0*/  LDC.64 R68, c[0x0][0xb28] ;  /* 0x0002ca00ff447b82 */ /* 0x000ef00000000a00 */
[----:B------:R-:W1:Y:S08]  /*4500*/  LDC.64 R156, c[0x0][0x890] ;  /* 0x00022400ff9c7b82 */ /* 0x000e700000000a00 */
[----:B------:R-:W1:Y:S08]  /*4510*/  LDC.64 R152, c[0x0][0x8b0] ;  /* 0x00022c00ff987b82 */ /* 0x000e700000000a00 */
[----:B------:R-:W1:Y:S08]  /*4520*/  LDC.64 R146, c[0x0][0x8a8] ;  /* 0x00022a00ff927b82 */ /* 0x000e700000000a00 */
[----:B--2-4-:R-:W1:Y:S02]  /*4530*/  LDC R170, c[0x0][0x374] ;  /* 0x0000dd00ffaa7b82 */ /* 0x014e640000000800 */
.L_x_93:
[----:B------:R-:W-:Y:S02]  /*4540*/  LEA R0, R188, UR43, 0x3 ;  /* 0x0000002bbc007c11 */ /* 0x000fe4000f8e18ff */
[----:B------:R-:W-:Y:S02]  /*4550*/  SHF.L.U32 R3, R184, 0x1f, RZ ;  /* 0x0000001fb8037819 */ /* 0x000fe400000006ff */
[----:B------:R-:W-:Y:S02]  /*4560*/  LEA R16, R188, UR43, 0x4 ;  /* 0x0000002bbc107c11 */ /* 0x000fe4000f8e20ff */
[----:B--2---:R-:W2:Y:S02]  /*4570*/  SYNCS.PHASECHK.TRANS64.TRYWAIT P0, [R0+URZ+0x50], R3 ;  /* 0x00005003000075a7 */ /* 0x004ea400080011ff */
[----:B-12---:R-:W-:Y:S05]  /*4580*/  @!P0 BRA `(.L_x_76) ;  /* 0x0000002800848947 */ /* 0x006fea0003800000 */
.L_x_123:
[----:B------:R-:W4:Y:S01]  /*4590*/  LDC.64 R12, c[0x0][0xb10] ;  /* 0x0002c400ff0c7b82 */ /* 0x000f220000000a00 */
[----:B------:R-:W3:Y:S01]  /*45a0*/  LDS.128 R16, [R16+0xe0] ;  /* 0x0000e00010107984 */ /* 0x000ee20000000c00 */
[----:B-1----:R-:W-:Y:S01]  /*45b0*/  ISETP.NE.AND P1, PT, R73, 0x1, PT ;  /* 0x000000014900780c */ /* 0x002fe20003f25270 */
[----:B--2---:R-:W-:Y:S01]  /*45c0*/  VIADD R0, R0, 0x60 ;  /* 0x0000006000007836 */ /* 0x004fe20000000000 */
[----:B------:R-:W-:Y:S04]  /*45d0*/  ISETP.GE.AND P0, PT, R72, 0x1, PT ;  /* 0x000000014800780c */ /* 0x000fe80003f06270 */
[----:B------:R-:W1:Y:S01]  /*45e0*/  LDC.64 R10, c[0x0][0xb18] ;  /* 0x0002c600ff0a7b82 */ /* 0x000e620000000a00 */
[----:B------:R-:W-:Y:S01]  /*45f0*/  PRMT R0, RZ, 0x654, R0 ;  /* 0x00000654ff007816 */ /* 0x000fe20000000000 */
[----:B------:R-:W-:Y:S01]  /*4600*/  @!PT LDS RZ, [RZ] ;  /* 0x00000000fffff984 */ /* 0x000fe20000000800 */
[----:B------:R-:W-:Y:S01]  /*4610*/  @!PT LDS RZ, [RZ] ;  /* 0x00000000fffff984 */ /* 0x000fe20000000800 */
[----:B------:R-:W-:Y:S01]  /*4620*/  @!PT LDS RZ, [RZ] ;  /* 0x00000000fffff984 */ /* 0x000fe20000000800 */
[----:B------:R-:W-:Y:S01]  /*4630*/  @!PT LDS RZ, [RZ] ;  /* 0x00000000fffff984 */ /* 0x000fe20000000800 */
[----:B------:R2:W-:Y:S06]  /*4640*/  MEMBAR.ALL.CTA ;  /* 0x0000000000007992 */ /* 0x0005ec0000008000 */
[----:B--2---:R-:W2:Y:S01]  /*4650*/  FENCE.VIEW.ASYNC.S ;  /* 0x00000000000073c6 */ /* 0x004ea20000000000 */
[----:B------:R-:W1:Y:S08]  /*4660*/  @!P1 LDC R14, c[0x0][0xb20] ;  /* 0x0002c800ff0e9b82 */ /* 0x000e700000000800 */
[----:B------:R-:W1:Y:S01]  /*4670*/  @!P1 LDC R9, c[0x0][0xb0c] ;  /* 0x0002c300ff099b82 */ /* 0x000e620000000800 */
[----:B--2---:R2:W-:Y:S01]  /*4680*/  SYNCS.ARRIVE.TRANS64.RED.A1T0 RZ, [R0+URZ], RZ ;  /* 0x000000ff00ff79a7 */ /* 0x0045e200081004ff */
[----:B---3--:R-:W-:Y:S04]  /*4690*/  LOP3.LUT P4, RZ, R18, 0x1, RZ, 0xc0, !PT ;  /* 0x0000000112ff7812 */ /* 0x008fe8000788c0ff */
[----:B------:R-:W-:Y:S09]  /*46a0*/  P2R R187, PR, RZ, 0x10 ;  /* 0x00000010ffbb7803 */ /* 0x000ff20000000000 */
[----:B------:R-:W-:Y:S02]  /*46b0*/  @P4 MOV R77, R16 ;  /* 0x00000010004d4202 */ /* 0x000fe40000000f00 */
[----:B------:R-:W-:Y:S01]  /*46c0*/  @P4 LOP3.LUT R75, R17, 0xffff, RZ, 0xc0, !PT ;  /* 0x0000ffff114b4812 */ /* 0x000fe200078ec0ff */
[----:B--2-4-:R-:W-:Y:S06]  /*46d0*/  @!P0 BRA `(.L_x_77) ;  /* 0x0000000000a48947 */ /* 0x014fec0003800000 */
[----:B------:R-:W-:Y:S01]  /*46e0*/  IMAD.HI.U32 R22, R170, R71, RZ ;  /* 0x00000047aa167227 */ /* 0x000fe200078e00ff */
[----:B------:R-:W-:Y:S02]  /*46f0*/  ISETP.NE.AND P0, PT, R70, 0x1, PT ;  /* 0x000000014600780c */ /* 0x000fe40003f05270 */
[----:B------:R-:W-:Y:S01]  /*4700*/  ISETP.NE.AND P2, PT, R72, 0x1, PT ;  /* 0x000000014800780c */ /* 0x000fe20003f45270 */
[-C--:B------:R-:W-:Y:S01]  /*4710*/  IMAD.HI.U32 R20, R171, R158.reuse, RZ ;  /* 0x0000009eab147227 */ /* 0x080fe200078e00ff */
[----:B------:R-:W-:Y:S02]  /*4720*/  SHF.R.U32.HI R21, RZ, R169, R22 ;  /* 0x000000a9ff157219 */ /* 0x000fe40000011616 */
[----:B------:R-:W-:Y:S01]  /*4730*/  ISETP.NE.AND P3, PT, R74, 0x1, PT ;  /* 0x000000014a00780c */ /* 0x000fe20003f65270 */
[----:B------:R-:W-:Y:S01]  /*4740*/  IMAD.HI.U32 R26, R75, R71, RZ ;  /* 0x000000474b1a7227 */ /* 0x000fe200078e00ff */
[----:B------:R-:W-:Y:S02]  /*4750*/  SHF.R.U32.HI R20, RZ, R159, R20 ;  /* 0x0000009fff147219 */ /* 0x000fe40000011614 */
[----:B------:R-:W-:Y:S01]  /*4760*/  SEL R3, R170, R21, !P0 ;  /* 0x00000015aa037207 */ /* 0x000fe20004000000 */
[----:B------:R-:W-:Y:S01]  /*4770*/  IMAD.HI.U32 R24, R77, R158, RZ ;  /* 0x0000009e4d187227 */ /* 0x000fe200078e00ff */
[----:B------:R-:W-:Y:S03]  /*4780*/  SEL R7, R171, R20, !P3 ;  /* 0x00000014ab077207 */ /* 0x000fe60005800000 */
[-C--:B------:R-:W-:Y:S01]  /*4790*/  IMAD.HI.U32 R20, R3, R68.reuse, RZ ;  /* 0x0000004403147227 */ /* 0x080fe200078e00ff */
[----:B------:R-:W-:Y:S03]  /*47a0*/  SHF.R.U32.HI R24, RZ, R159, R24 ;  /* 0x0000009fff187219 */ /* 0x000fe60000011618 */
[----:B------:R-:W-:Y:S01]  /*47b0*/  IMAD.HI.U32 R22, R7, R68, RZ ;  /* 0x0000004407167227 */ /* 0x000fe200078e00ff */
[----:B------:R-:W-:Y:S02]  /*47c0*/  @P2 SHF.R.U32.HI R3, RZ, R69, R20 ;  /* 0x00000045ff032219 */ /* 0x000fe40000011614 */
[----:B------:R-:W-:Y:S02]  /*47d0*/  SHF.R.U32.HI R20, RZ, R169, R26 ;  /* 0x000000a9ff147219 */ /* 0x000fe4000001161a */
[----:B------:R-:W-:Y:S01]  /*47e0*/  @P2 SHF.R.U32.HI R7, RZ, R69, R22 ;  /* 0x00000045ff072219 */ /* 0x000fe20000011616 */
[C---:B------:R-:W-:Y:S01]  /*47f0*/  IMAD R2, R72.reuse, R3, RZ ;  /* 0x0000000348027224 */ /* 0x040fe200078e02ff */
[----:B------:R-:W-:Y:S02]  /*4800*/  SEL R5, R75, R20, !P0 ;  /* 0x000000144b057207 */ /* 0x000fe40004000000 */
[----:B------:R-:W-:Y:S01]  /*4810*/  SEL R3, R77, R24, !P3 ;  /* 0x000000184d037207 */ /* 0x000fe20005800000 */
[----:B------:R-:W-:Y:S01]  /*4820*/  IMAD R4, R72, R7, RZ ;  /* 0x0000000748047224 */ /* 0x000fe200078e02ff */
[C---:B------:R-:W-:Y:S01]  /*4830*/  ISETP.GE.AND P0, PT, R5.reuse, R2, PT ;  /* 0x000000020500720c */ /* 0x040fe20003f06270 */
[----:B------:R-:W-:Y:S03]  /*4840*/  IMAD.HI.U32 R6, R5, R68, RZ ;  /* 0x0000004405067227 */ /* 0x000fe600078e00ff */
[----:B------:R-:W-:Y:S01]  /*4850*/  ISETP.GE.OR P0, PT, R3, R4, P0 ;  /* 0x000000040300720c */ /* 0x000fe20000706670 */
[----:B------:R-:W-:Y:S01]  /*4860*/  IMAD.MOV R4, RZ, RZ, -R3 ;  /* 0x000000ffff047224 */ /* 0x000fe200078e0a03 */
[-C--:B------:R-:W-:Y:S03]  /*4870*/  SHF.R.U32.HI R6, RZ, R69.reuse, R6 ;  /* 0x00000045ff067219 */ /* 0x080fe60000011606 */
[----:B------:R-:W-:Y:S01]  /*4880*/  IMAD R77, R74, R4, R77 ;  /* 0x000000044a4d7224 */ /* 0x000fe200078e024d */
[----:B------:R-:W-:Y:S05]  /*4890*/  SEL R15, R5, R6, !P2 ;  /* 0x00000006050f7207 */ /* 0x000fea0005000000 */
[----:B------:R-:W-:Y:S02]  /*48a0*/  IMAD.MOV R6, RZ, RZ, -R15 ;  /* 0x000000ffff067224 */ /* 0x000fe400078e0a0f */
[C---:B------:R-:W-:Y:S04]  /*48b0*/  @!P0 IMAD.HI.U32 R2, R3.reuse, R68, RZ ;  /* 0x0000004403028227 */ /* 0x040fe800078e00ff */
[----:B------:R-:W-:Y:S01]  /*48c0*/  IMAD R6, R72, R6, R5 ;  /* 0x0000000648067224 */ /* 0x000fe200078e0205 */
[----:B------:R-:W-:Y:S04]  /*48d0*/  @!P0 SHF.R.U32.HI R2, RZ, R69, R2 ;  /* 0x00000045ff028219 */ /* 0x000fe80000011602 */
[----:B------:R-:W-:Y:S02]  /*48e0*/  @!P0 SEL R0, R3, R2, !P2 ;  /* 0x0000000203008207 */ /* 0x000fe40005000000 */
[----:B------:R-:W-:Y:S02]  /*48f0*/  IADD3 R2, PT, PT, -R5, RZ, RZ ;  /* 0x000000ff05027210 */ /* 0x000fe40007ffe1ff */
[----:B------:R-:W-:Y:S01]  /*4900*/  @!P0 IADD3 R8, PT, PT, R15, -R0, RZ ;  /* 0x800000000f088210 */ /* 0x000fe20007ffe0ff */
[----:B------:R-:W-:Y:S02]  /*4910*/  @!P0 IMAD R0, R7, R6, R0 ;  /* 0x0000000607008224 */ /* 0x000fe400078e0200 */
[----:B------:R-:W-:Y:S02]  /*4920*/  IMAD R75, R70, R2, R75 ;  /* 0x00000002464b7224 */ /* 0x000fe400078e024b */
[----:B------:R-:W-:Y:S02]  /*4930*/  @!P0 IMAD R5, R8, R72, R3 ;  /* 0x0000004808058224 */ /* 0x000fe400078e0203 */
[----:B------:R-:W-:Y:S04]  /*4940*/  @!P0 IMAD.MOV.U32 R3, RZ, RZ, R0 ;  /* 0x000000ffff038224 */ /* 0x000fe800078e0000 */
[----:B------:R-:W-:Y:S02]  /*4950*/  IMAD R77, R3, R74, R77 ;  /* 0x0000004a034d7224 */ /* 0x000fe400078e024d */
[----:B------:R-:W-:Y:S07]  /*4960*/  IMAD R75, R5, R70, R75 ;  /* 0x00000046054b7224 */ /* 0x000fee00078e024b */
.L_x_77:
[----:B------:R-:W-:Y:S01]  /*4970*/  @!P1 IMAD.HI.U32 R0, R77, R12, RZ ;  /* 0x0000000c4d009227 */ /* 0x000fe200078e00ff */
[----:B-1----:R-:W-:Y:S01]  /*4980*/  @!P1 ISETP.NE.AND P0, PT, R10, 0x1, PT ;  /* 0x000000010a00980c */ /* 0x002fe20003f05270 */
[----:B------:R-:W-:Y:S01]  /*4990*/  ULOP3.LUT UP0, URZ, UR42, 0x1b0, URZ, 0xc0, !UPT ;  /* 0x000001b02aff7892 */ /* 0x000fe2000f80c0ff */
[----:B------:R-:W-:Y:S01]  /*49a0*/  @!P1 ISETP.NE.AND P2, PT, R9, 0x1, PT ;  /* 0x000000010900980c */ /* 0x000fe20003f45270 */
[----:B------:R-:W-:Y:S01]  /*49b0*/  @!P1 IMAD.HI.U32 R3, R75, R11, RZ ;  /* 0x0000000b4b039227 */ /* 0x000fe200078e00ff */
[----:B------:R-:W-:Y:S02]  /*49c0*/  @!P1 SHF.R.U32.HI R0, RZ, R13, R0 ;  /* 0x0000000dff009219 */ /* 0x000fe40000011600 */
[----:B------:R-:W-:Y:S01]  /*49d0*/  @P4 SHF.R.U32.HI R182, RZ, 0x10, R17 ;  /* 0x00000010ffb64819 */ /* 0x000fe20000011611 */
[----:B------:R-:W-:Y:S01]  /*49e0*/  VIADD R188, R188, 0x1 ;  /* 0x00000001bcbc7836 */ /* 0x000fe20000000000 */
[----:B------:R-:W-:Y:S02]  /*49f0*/  @!P1 SHF.R.U32.HI R2, RZ, R14, R3 ;  /* 0x0000000eff029219 */ /* 0x000fe40000011603 */
[----:B------:R-:W-:Y:S02]  /*4a00*/  @!P1 SEL R3, R77, R0, !P2 ;  /* 0x000000004d039207 */ /* 0x000fe40005000000 */
[----:B------:R-:W-:Y:S05]  /*4a10*/  @!P1 SEL R2, R75, R2, !P0 ;  /* 0x000000024b029207 */ /* 0x000fea0004000000 */
[----:B------:R-:W-:Y:S02]  /*4a20*/  @!P1 IMAD.IADD R0, R2, 0x1, -R3 ;  /* 0x0000000102009824 */ /* 0x000fe400078e0a03 */
[----:B------:R-:W-:Y:S02]  /*4a30*/  @!P1 IMAD.IADD R2, R3, 0x1, -R2 ;  /* 0x0000000103029824 */ /* 0x000fe400078e0a02 */
[----:B------:R-:W-:Y:S02]  /*4a40*/  @!P1 IMAD R77, R0, R9, R77 ;  /* 0x00000009004d9224 */ /* 0x000fe400078e024d */
[----:B------:R-:W-:Y:S01]  /*4a50*/  @!P1 IMAD R75, R2, R10, R75 ;  /* 0x0000000a024b9224 */ /* 0x000fe200078e024b */
[----:B------:R-:W-:Y:S06]  /*4a60*/  BRA.U !UP0, `(.L_x_78) ;  /* 0x0000000108407547 */ /* 0x000fec000b800000 */
[----:B------:R-:W1:Y:S01]  /*4a70*/  LDCU.64 UR8, c[0x4][0x80] ;  /* 0x01001000ff0877ac */ /* 0x000e620008000a00 */
[----:B------:R-:W-:Y:S01]  /*4a80*/  MOV R3, 0x0 ;  /* 0x0000000000037802 */ /* 0x000fe20000000f00 */
[----:B------:R-:W-:Y:S02]  /*4a90*/  HFMA2 R12, -RZ, RZ, 0, 5.9604644775390625e-08 ;  /* 0x00000001ff0c7431 */ /* 0x000fe400000001ff */
[----:B------:R-:W-:Y:S02]  /*4aa0*/  IMAD.MOV.U32 R8, RZ, RZ, 0x70 ;  /* 0x00000070ff087424 */ /* 0x000fe400078e00ff */
[----:B------:R-:W-:Y:S01]  /*4ab0*/  IMAD.MOV.U32 R13, RZ, RZ, RZ ;  /* 0x000000ffff0d7224 */ /* 0x000fe200078e00ff */
[----:B------:R-:W2:Y:S01]  /*4ac0*/  LDCU.64 UR6, c[0x4][0x88] ;  /* 0x01001100ff0677ac */ /* 0x000ea20008000a00 */
[----:B------:R-:W3:Y:S01]  /*4ad0*/  LDC.64 R2, c[0x4][R3] ;  /* 0x0100000003027b82 */ /* 0x000ee20000000a00 */
[----:B------:R-:W4:Y:S01]  /*4ae0*/  LDCU.64 UR4, c[0x4][0x8] ;  /* 0x01000100ff0477ac */ /* 0x000f220008000a00 */
[----:B-1----:R-:W-:Y:S01]  /*4af0*/  MOV R5, UR9 ;  /* 0x0000000900057c02 */ /* 0x002fe20008000f00 */
[----:B------:R-:W-:Y:S01]  /*4b00*/  IMAD.U32 R4, RZ, RZ, UR8 ;  /* 0x00000008ff047e24 */ /* 0x000fe2000f8e00ff */
[----:B--2---:R-:W-:Y:S01]  /*4b10*/  MOV R7, UR7 ;  /* 0x0000000700077c02 */ /* 0x004fe20008000f00 */
[----:B------:R-:W-:Y:S01]  /*4b20*/  IMAD.U32 R6, RZ, RZ, UR6 ;  /* 0x00000006ff067e24 */ /* 0x000fe2000f8e00ff */
[----:B----4-:R-:W-:Y:S01]  /*4b30*/  MOV R11, UR5 ;  /* 0x00000005000b7c02 */ /* 0x010fe20008000f00 */
[----:B------:R-:W-:Y:S02]  /*4b40*/  IMAD.U32 R10, RZ, RZ, UR4 ;  /* 0x00000004ff0a7e24 */ /* 0x000fe4000f8e00ff */
[----:B------:R-:W-:Y:S07]  /*4b50*/  LEPC R20, `(.L_x_78) ;  /* 0x000000001014794e */ /* 0x000fee0000000000 */
[----:B---3-5:R-:W-:Y:S05]  /*4b60*/  CALL.ABS.NOINC R2 ;  /* 0x0000000002007343 */ /* 0x028fea0003c00000 */
.L_x_78:
[----:B------:R-:W-:Y:S01]  /*4b70*/  LOP3.LUT P0, RZ, R186, 0x1b0, RZ, 0xc0, !PT ;  /* 0x000001b0baff7812 */ /* 0x000fe2000780c0ff */
[----:B------:R-:W-:Y:S11]  /*4b80*/  BSSY.RECONVERGENT B6, `(.L_x_79) ;  /* 0x0000013000067945 */ /* 0x000ff60003800200 */
[----:B------:R-:W-:Y:S01]  /*4b90*/  @!UPT UIADD3 URZ, UPT, UPT, URZ, URZ, URZ ;  /* 0x000000fffffff290 */ /* 0x000fe2000fffe0ff */
[----:B------:R-:W-:Y:S05]  /*4ba0*/  @!P0 BRA `(.L_x_80) ;  /* 0x0000000000408947 */ /* 0x000fea0003800000 */
        /* <DEDUP_REMOVED lines=16> */
.L_x_80:
[----:B------:R-:W-:Y:S05]  /*4cb0*/  BSYNC.RECONVERGENT B6 ;  /* 0x0000000000067941 */ /* 0x000fea0003800200 */
.L_x_79:
[----:B------:R-:W-:Y:S01]  /*4cc0*/  ISETP.NE.U32.AND P3, PT, R156, RZ, PT ;  /* 0x000000ff9c00720c */ /* 0x000fe20003f65070 */
[----:B------:R-:W-:Y:S01]  /*4cd0*/  UISETP.NE.AND UP1, UPT, UR44, URZ, UPT ;  /* 0x000000ff2c00728c */ /* 0x000fe2000bf25270 */
[----:B------:R-:W-:Y:S02]  /*4ce0*/  ISETP.NE.U32.AND P4, PT, R152, RZ, PT ;  /* 0x000000ff9800720c */ /* 0x000fe40003f85070 */
[----:B------:R-:W-:Y:S02]  /*4cf0*/  ISETP.NE.AND.EX P3, PT, R157, RZ, PT, P3 ;  /* 0x000000ff9d00720c */ /* 0x000fe40003f65330 */
[----:B------:R-:W-:Y:S02]  /*4d00*/  PLOP3.LUT P1, PT, PT, PT, PT, 0x8, 0x80 ;  /* 0x000000000080781c */ /* 0x000fe40003f2e170 */
[----:B------:R-:W-:Y:S02]  /*4d10*/  PLOP3.LUT P0, PT, PT, PT, UP1, 0x80, 0x8 ;  /* 0x000000000008781c */ /* 0x000fe40003f0f018 */
[----:B------:R-:W-:Y:S02]  /*4d20*/  ISETP.NE.AND.EX P4, PT, R153, RZ, PT, P4 ;  /* 0x000000ff9900720c */ /* 0x000fe40003f85340 */
[----:B------:R-:W1:Y:S09]  /*4d30*/  @UP1 LDCU.64 UR4, c[0x0][0x888] ;  /* 0x00011100ff0417ac */ /* 0x000e720008000a00 */
[----:B------:R-:W-:Y:S01]  /*4d40*/  @P0 PLOP3.LUT P1, PT, P3, PT, PT, 0x80, 0x8 ;  /* 0x000000000008081c */ /* 0x000fe20001f2f070 */
[----:B-1----:R-:W-:Y:S04]  /*4d50*/  @UP1 UISETP.NE.U32.AND UP0, UPT, UR4, URZ, UPT ;  /* 0x000000ff0400128c */ /* 0x002fe8000bf05070 */
[----:B------:R-:W-:Y:S04]  /*4d60*/  @UP1 UISETP.NE.AND.EX UP0, UPT, UR5, URZ, UPT, UP0 ;  /* 0x000000ff0500128c */ /* 0x000fe8000bf05300 */
[----:B------:R-:W-:Y:S01]  /*4d70*/  @UP1 USEL UR4, URZ, 0xffffffff, UP0 ;  /* 0xffffffffff041887 */ /* 0x000fe20008000000 */
[----:B------:R-:W-:Y:S11]  /*4d80*/  @!P3 BRA `(.L_x_81) ;  /* 0x00000000002cb947 */ /* 0x000ff60003800000 */
[----:B------:R-:W-:Y:S01]  /*4d90*/  ISETP.NE.U32.AND P2, PT, R154, RZ, PT ;  /* 0x000000ff9a00720c */ /* 0x000fe20003f45070 */
[----:B------:R-:W-:Y:S03]  /*4da0*/  IMAD.MOV.U32 R168, RZ, RZ, 0x1 ;  /* 0x00000001ffa87424 */ /* 0x000fe600078e00ff */
[----:B------:R-:W-:Y:S11]  /*4db0*/  ISETP.NE.AND.EX P2, PT, R155, RZ, PT, P2 ;  /* 0x000000ff9b00720c */ /* 0x000ff60003f45320 */
[----:B------:R-:W-:Y:S02]  /*4dc0*/  @!UPT UIADD3 URZ, UPT, UPT, URZ, URZ, URZ ;  /* 0x000000fffffff290 */ /* 0x000fe4000fffe0ff */
[----:B------:R-:W1:Y:S01]  /*4dd0*/  @P2 LDC.64 R2, c[0x0][0x888] ;  /* 0x00022200ff022b82 */ /* 0x000e620000000a00 */
[----:B------:R-:W-:Y:S04]  /*4de0*/  @P2 IMAD R0, R156, UR36, RZ ;  /* 0x000000249c002c24 */ /* 0x000fe8000f8e02ff */
[----:B-1----:R-:W-:Y:S04]  /*4df0*/  @P2 IMAD.WIDE R2, R0, 0x4, R2 ;  /* 0x0000000400022825 */ /* 0x002fe800078e0202 */
[----:B------:R-:W-:Y:S01]  /*4e00*/  HFMA2 R0, -RZ, RZ, 0, 5.9604644775390625e-08 ;  /* 0x00000001ff007431 */ /* 0x000fe200000001ff */
[----:B-----5:R1:W5:Y:S04]  /*4e10*/  @P2 LDG.E R80, desc[UR40][R2.64] ;  /* 0x0000002802502981 */ /* 0x020368000c1e1900 */
[----:B------:R-:W-:Y:S01]  /*4e20*/  @!P2 PRMT R168, R0, 0x7610, R168 ;  /* 0x0000761000a8a816 */ /* 0x000fe200000000a8 */
[----:B-1----:R-:W2:Y:S06]  /*4e30*/  @!P2 LDC R80, c[0x0][0x880] ;  /* 0x00022000ff50ab82 */ /* 0x002eac0000000800 */
.L_x_81:
[----:B------:R-:W-:Y:S05]  /*4e40*/  @!P4 BRA `(.L_x_82) ;  /* 0x000000000020c947 */ /* 0x000fea0003800000 */
[----:B------:R-:W-:Y:S04]  /*4e50*/  ISETP.NE.U32.AND P2, PT, R146, RZ, PT ;  /* 0x000000ff9200720c */ /* 0x000fe80003f45070 */
[----:B------:R-:W-:Y:S11]  /*4e60*/  ISETP.NE.AND.EX P2, PT, R147, RZ, PT, P2 ;  /* 0x000000ff9300720c */ /* 0x000ff60003f45320 */
[----:B------:R-:W-:Y:S02]  /*4e70*/  @!UPT UIADD3 URZ, UPT, UPT, URZ, URZ, URZ ;  /* 0x000000fffffff290 */ /* 0x000fe4000fffe0ff */
[----:B------:R-:W1:Y:S01]  /*4e80*/  @P2 LDC.64 R2, c[0x0][0x8a8] ;  /* 0x00022a00ff022b82 */ /* 0x000e620000000a00 */
[----:B------:R-:W-:Y:S04]  /*4e90*/  @P2 IMAD R0, R152, UR36, RZ ;  /* 0x0000002498002c24 */ /* 0x000fe8000f8e02ff */
[----:B-1----:R-:W-:Y:S05]  /*4ea0*/  @P2 IMAD.WIDE R2, R0, 0x4, R2 ;  /* 0x0000000400022825 */ /* 0x002fea00078e0202 */
[----:B-----5:R1:W5:Y:S02]  /*4eb0*/  @P2 LDG.E R78, desc[UR40][R2.64] ;  /* 0x00000028024e2981 */ /* 0x020364000c1e1900 */
[----:B-1----:R-:W3:Y:S02]  /*4ec0*/  @!P2 LDC R78, c[0x0][0x8a0] ;  /* 0x00022800ff4eab82 */ /* 0x002ee40000000800 */
.L_x_82:
[----:B--2--5:R-:W-:Y:S01]  /*4ed0*/  @P0 ISETP.NE.AND P4, PT, R80, RZ, PT ;  /* 0x000000ff5000020c */ /* 0x024fe20003f85270 */
[----:B------:R-:W-:Y:S01]  /*4ee0*/  IMAD.U32 R0, RZ, RZ, UR4 ;  /* 0x00000004ff007e24 */ /* 0x000fe2000f8e00ff */
[----:B------:R-:W-:Y:S01]  /*4ef0*/  @P0 LOP3.LUT P2, RZ, R168, 0xff, RZ, 0xc0, !PT ;  /* 0x000000ffa8ff0812 */ /* 0x000fe2000784c0ff */
[----:B------:R-:W-:Y:S01]  /*4f00*/  BSSY B1, `(.L_x_83) ;  /* 0x000003d000017945 */ /* 0x000fe20003800000 */
[----:B------:R-:W-:Y:S01]  /*4f10*/  @P0 SEL R3, RZ, 0xffffffff, P4 ;  /* 0xffffffffff030807 */ /* 0x000fe20002000000 */
[C---:B------:R-:W-:Y:S01]  /*4f20*/  IMAD R64, R76.reuse, 0x40, R79 ;  /* 0x000000404c407824 */ /* 0x040fe200078e024f */
[----:B------:R-:W-:Y:S02]  /*4f30*/  LEA R148, R76, UR43, 0x3 ;  /* 0x0000002b4c947c11 */ /* 0x000fe4000f8e18ff */
[----:B------:R-:W-:Y:S02]  /*4f40*/  CS2R R102, SRZ ;  /* 0x0000000000667805 */ /* 0x000fe4000001ff00 */
[----:B------:R-:W-:Y:S02]  /*4f50*/  @P1 SEL R3, R0, R3, !P2 ;  /* 0x0000000300031207 */ /* 0x000fe40005000000 */
[----:B------:R-:W-:Y:S02]  /*4f60*/  CS2R R100, SRZ ;  /* 0x0000000000647805 */ /* 0x000fe4000001ff00 */
[----:B------:R-:W-:Y:S02]  /*4f70*/  SHF.L.U32 R5, R185, 0x1f, RZ ;  /* 0x0000001fb9057819 */ /* 0x000fe400000006ff */
[----:B------:R-:W-:Y:S02]  /*4f80*/  CS2R R98, SRZ ;  /* 0x0000000000627805 */ /* 0x000fe4000001ff00 */
[----:B------:R-:W-:Y:S02]  /*4f90*/  @P0 LOP3.LUT R3, R3, 0x1, RZ, 0xc0, !PT ;  /* 0x0000000103030812 */ /* 0x000fe400078ec0ff */
[----:B------:R-:W-:Y:S02]  /*4fa0*/  CS2R R96, SRZ ;  /* 0x0000000000607805 */ /* 0x000fe4000001ff00 */
[----:B------:R-:W-:Y:S02]  /*4fb0*/  PLOP3.LUT P5, PT, PT, PT, PT, 0x8, 0x80 ;  /* 0x000000000080781c */ /* 0x000fe40003fae170 */
[----:B------:R-:W-:Y:S02]  /*4fc0*/  CS2R R94, SRZ ;  /* 0x00000000005e7805 */ /* 0x000fe4000001ff00 */
[----:B------:R-:W-:Y:S02]  /*4fd0*/  ISETP.NE.U32.OR P1, PT, R3, 0x1, !P0 ;  /* 0x000000010300780c */ /* 0x000fe40004725470 */
[----:B------:R-:W-:Y:S02]  /*4fe0*/  CS2R R92, SRZ ;  /* 0x00000000005c7805 */ /* 0x000fe4000001ff00 */
[----:B------:R-:W-:Y:S02]  /*4ff0*/  CS2R R90, SRZ ;  /* 0x00000000005a7805 */ /* 0x000fe4000001ff00 */
[----:B------:R-:W-:Y:S07]  /*5000*/  CS2R R88, SRZ ;  /* 0x0000000000587805 */ /* 0x000fee000001ff00 */
[----:B------:R-:W-:Y:S04]  /*5010*/  @P1 SHF.L.U32 R2, R183, 0x1f, RZ ;  /* 0x0000001fb7021819 */ /* 0x000fe800000006ff */
[----:B------:R-:W1:Y:S01]  /*5020*/  @P1 SYNCS.PHASECHK.TRANS64.TRYWAIT P0, [UR43+0x30], R2 ;  /* 0x00003002ff0015a7 */ /* 0x000e62000800112b */
[----:B------:R2:W4:Y:S01]  /*5030*/  SYNCS.PHASECHK.TRANS64.TRYWAIT P4, [R148+URZ+0x70], R5 ;  /* 0x00007005940075a7 */ /* 0x00052200080811ff */
[----:B-1----:R-:W-:Y:S01]  /*5040*/  @P1 PLOP3.LUT P5, PT, P0, PT, PT, 0x8, 0x80 ;  /* 0x000000000080181c */ /* 0x002fe200007ae170 */
[----:B------:R-:W-:Y:S01]  /*5050*/  @!UPT UIADD3 URZ, UPT, UPT, URZ, URZ, URZ ;  /* 0x000000fffffff290 */ /* 0x000fe2000fffe0ff */
[----:B--2-4-:R-:W-:Y:S11]  /*5060*/  @!P1 BRA `(.L_x_84) ;  /* 0x0000000000989947 */ /* 0x014ff60003800000 */
[----:B------:R-:W-:Y:S01]  /*5070*/  ISETP.NE.U32.AND P0, PT, RZ, UR38, PT ;  /* 0x00000026ff007c0c */ /* 0x000fe2000bf05070 */
[----:B------:R-:W-:Y:S01]  /*5080*/  BSSY B0, `(.L_x_85) ;  /* 0x0000016000007945 */ /* 0x000fe20003800000 */
[----:B------:R-:W-:Y:S02]  /*5090*/  ISETP.NE.AND P2, PT, R80, RZ, PT ;  /* 0x000000ff5000720c */ /* 0x000fe40003f45270 */
[----:B------:R-:W-:Y:S02]  /*50a0*/  CS2R R90, SRZ ;  /* 0x00000000005a7805 */ /* 0x000fe4000001ff00 */
[----:B------:R-:W-:Y:S02]  /*50b0*/  ISETP.NE.AND.EX P0, PT, RZ, UR39, PT, P0 ;  /* 0x00000027ff007c0c */ /* 0x000fe4000bf05300 */
[----:B------:R-:W-:Y:S02]  /*50c0*/  CS2R R88, SRZ ;  /* 0x0000000000587805 */ /* 0x000fe4000001ff00 */
[----:B------:R-:W-:Y:S02]  /*50d0*/  LOP3.LUT P1, RZ, R168, 0xff, RZ, 0xc0, !PT ;  /* 0x000000ffa8ff7812 */ /* 0x000fe4000782c0ff */
[----:B------:R-:W-:Y:S02]  /*50e0*/  CS2R R94, SRZ ;  /* 0x00000000005e7805 */ /* 0x000fe4000001ff00 */
[----:B------:R-:W-:Y:S02]  /*50f0*/  SEL R0, RZ, 0xffffffff, P2 ;  /* 0xffffffffff007807 */ /* 0x000fe40001000000 */
[----:B------:R-:W-:Y:S02]  /*5100*/  CS2R R92, SRZ ;  /* 0x00000000005c7805 */ /* 0x000fe4000001ff00 */
[----:B------:R-:W-:Y:S02]  /*5110*/  SEL R3, RZ, 0xffffffff, P0 ;  /* 0xffffffffff037807 */ /* 0x000fe40000000000 */
[----:B------:R-:W-:Y:S02]  /*5120*/  CS2R R98, SRZ ;  /* 0x0000000000627805 */ /* 0x000fe4000001ff00 */
[----:B------:R-:W-:Y:S02]  /*5130*/  CS2R R96, SRZ ;  /* 0x0000000000607805 */ /* 0x000fe4000001ff00 */
[----:B------:R-:W-:Y:S02]  /*5140*/  CS2R R102, SRZ ;  /* 0x0000000000667805 */ /* 0x000fe4000001ff00 */
[----:B------:R-:W-:Y:S02]  /*5150*/  @P3 SEL R0, R3, R0, !P1 ;  /* 0x0000000003003207 */ /* 0x000fe40004800000 */
[----:B------:R-:W-:Y:S02]  /*5160*/  CS2R R100, SRZ ;  /* 0x0000000000647805 */ /* 0x000fe4000001ff00 */
[----:B------:R-:W-:Y:S04]  /*5170*/  LOP3.LUT R0, R0, 0x1, RZ, 0xc0, !PT ;  /* 0x0000000100007812 */ /* 0x000fe800078ec0ff */
[----:B------:R-:W-:Y:S01]  /*5180*/  ISETP.NE.U32.AND P0, PT, R0, 0x1, PT ;  /* 0x000000010000780c */ /* 0x000fe20003f05070 */
[----:B------:R-:W-:Y:S01]  /*5190*/  @!UPT UIADD3 URZ, UPT, UPT, URZ, URZ, URZ ;  /* 0x000000fffffff290 */ /* 0x000fe2000fffe0ff */
[----:B------:R-:W-:Y:S11]  /*51a0*/  @!P5 BRA `(.L_x_86) ;  /* 0x00000000000cd947 */ /* 0x000ff60003800000 */
[----:B------:R-:W-:Y:S04]  /*51b0*/  SHF.L.U32 R3, R183, 0x1f, RZ ;  /* 0x0000001fb7037819 */ /* 0x000fe800000006ff */
[----:B------:R-:W1:Y:S02]  /*51c0*/  SYNCS.PHASECHK.TRANS64.TRYWAIT P1, [UR43+0x30], R3 ;  /* 0x00003003ff0075a7 */ /* 0x000e64000802112b */
[----:B-1----:R-:W-:Y:S05]  /*51d0*/  @!P1 BRA `(.L_x_87) ;  /* 0x0000001c00849947 */ /* 0x002fea0003800000 */
.L_x_86:
[----:B------:R-:W-:Y:S05]  /*51e0*/  BSYNC B0 ;  /* 0x0000000000007941 */ /* 0x000fea0003800000 */
.L_x_85:
[----:B------:R2:W4:Y:S01]  /*51f0*/  @P0 LDS.128 R88, [R180+UR43+0x200] ;  /* 0x0002002bb4580984 */ /* 0x0005220008000c00 */
[----:B------:R-:W-:Y:S01]  /*5200*/  UIADD3 UR4, UPT, UPT, UR43, 0x38, URZ ;  /* 0x000000382b047890 */ /* 0x000fe2000fffe0ff */
[----:B------:R-:W-:Y:S02]  /*5210*/  LOP3.LUT R183, R183, 0x1, RZ, 0x3c, !PT ;  /* 0x00000001b7b77812 */ /* 0x000fe400078e3cff */
[----:B------:R2:W1:Y:S01]  /*5220*/  @P0 LDS.128 R92, [R179+0x200] ;  /* 0x00020000b35c0984 */ /* 0x0004620000000c00 */
[----:B------:R-:W-:Y:S03]  /*5230*/  UPRMT UR4, UR37, 0x654, UR4 ;  /* 0x0000065425047896 */ /* 0x000fe60008000004 */
[----:B------:R2:W1:Y:S04]  /*5240*/  @P0 LDS.128 R96, [R178+0x200] ;  /* 0x00020000b2600984 */ /* 0x0004680000000c00 */
[----:B------:R2:W1:Y:S01]  /*5250*/  @P0 LDS.128 R100, [R177+0x200] ;  /* 0x00020000b1640984 */ /* 0x0004620000000c00 */
[----:B------:R-:W-:Y:S01]  /*5260*/  @!PT LDS RZ, [RZ] ;  /* 0x00000000fffff984 */ /* 0x000fe20000000800 */
[----:B------:R-:W-:Y:S01]  /*5270*/  @!PT LDS RZ, [RZ] ;  /* 0x00000000fffff984 */ /* 0x000fe20000000800 */
[----:B------:R-:W-:Y:S01]  /*5280*/  @!PT LDS RZ, [RZ] ;  /* 0x00000000fffff984 */ /* 0x000fe20000000800 */
[----:B------:R-:W-:Y:S01]  /*5290*/  @!PT LDS RZ, [RZ] ;  /* 0x00000000fffff984 */ /* 0x000fe20000000800 */
[----:B------:R5:W-:Y:S06]  /*52a0*/  MEMBAR.ALL.CTA ;  /* 0x0000000000007992 */ /* 0x000bec0000008000 */
[----:B-----5:R-:W5:Y:S02]  /*52b0*/  FENCE.VIEW.ASYNC.S ;  /* 0x00000000000073c6 */ /* 0x020f640000000000 */
[----:B-----5:R-:W-:Y:S01]  /*52c0*/  SYNCS.ARRIVE.TRANS64.RED.A1T0 RZ, [UR4], RZ ;  /* 0x000000ffffff79a7 */ /* 0x020fe20008100404 */
.L_x_84:
[----:B------:R-:W-:Y:S05]  /*52d0*/  BSYNC B1 ;  /* 0x0000000000017941 */ /* 0x000fea0003800000 */
.L_x_83:
[----:B-1----:R-:W-:Y:S04]  /*52e0*/  SHF.R.U32.HI R0, RZ, 0x15, R64 ;  /* 0x00000015ff007819 */ /* 0x002fe80000011640 */
[----:B------:R-:W-:Y:S01]  /*52f0*/  LOP3.LUT P0, RZ, R0, 0x3, R181, 0x48, !PT ;  /* 0x0000000300ff7812 */ /* 0x000fe200078048b5 */
[----:B------:R-:W-:Y:S01]  /*5300*/  @!UPT UIADD3 URZ, UPT, UPT, URZ, URZ, URZ ;  /* 0x000000fffffff290 */ /* 0x000fe2000fffe0ff */
[----:B------:R-:W-:Y:S11]  /*5310*/  @P4 BRA `(.L_x_88) ;  /* 0x0000000000084947 */ /* 0x000ff60003800000 */
[----:B------:R-:W1:Y:S02]  /*5320*/  SYNCS.PHASECHK.TRANS64.TRYWAIT P1, [R148+URZ+0x70], R5 ;  /* 0x00007005940075a7 */ /* 0x000e6400080211ff */
[----:B-1----:R-:W-:Y:S05]  /*5330*/  @!P1 BRA `(.L_x_89) ;  /* 0x0000001c00449947 */ /* 0x002fea0003800000 */
.L_x_88:
[----:B------:R-:W-:Y:S05]  /*5340*/  @!P0 BRA `(.L_x_90) ;  /* 0x0000000000408947 */ /* 0x000fea0003800000 */
[----:B------:R-:W1:Y:S01]  /*5350*/  LDCU.64 UR8, c[0x4][0x70] ;  /* 0x01000e00ff0877ac */ /* 0x000e620008000a00 */
[----:B------:R-:W-:Y:S01]  /*5360*/  MOV R3, 0x0 ;  /* 0x0000000000037802 */ /* 0x000fe20000000f00 */
[----:B------:R-:W-:Y:S02]  /*5370*/  HFMA2 R12, -RZ, RZ, 0, 5.9604644775390625e-08 ;  /* 0x00000001ff0c7431 */ /* 0x000fe400000001ff */
[----:B------:R-:W-:Y:S02]  /*5380*/  IMAD.MOV.U32 R8, RZ, RZ, 0x192 ;  /* 0x00000192ff087424 */ /* 0x000fe400078e00ff */
[----:B------:R-:W-:Y:S01]  /*5390*/  IMAD.MOV.U32 R13, RZ, RZ, RZ ;  /* 0x000000ffff0d7224 */ /* 0x000fe200078e00ff */
[----:B------:R-:W5:Y:S01]  /*53a0*/  LDCU.64 UR6, c[0x4][0x78] ;  /* 0x01000f00ff0677ac */ /* 0x000f620008000a00 */
[----:B------:R-:W2:Y:S01]  /*53b0*/  LDC.64 R2, c[0x4][R3] ;  /* 0x0100000003027b82 */ /* 0x000ea20000000a00 */
[----:B------:R-:W3:Y:S01]  /*53c0*/  LDCU.64 UR4, c[0x4][0x10] ;  /* 0x01000200ff0477ac */ /* 0x000ee20008000a00 */
[----:B-1----:R-:W-:Y:S01]  /*53d0*/  MOV R5, UR9 ;  /* 0x0000000900057c02 */ /* 0x002fe20008000f00 */
[----:B------:R-:W-:Y:S01]  /*53e0*/  IMAD.U32 R4, RZ, RZ, UR8 ;  /* 0x00000008ff047e24 */ /* 0x000fe2000f8e00ff */
[----:B-----5:R-:W-:Y:S01]  /*53f0*/  MOV R7, UR7 ;  /* 0x0000000700077c02 */ /* 0x020fe20008000f00 */
[----:B------:R-:W-:Y:S01]  /*5400*/  IMAD.U32 R6, RZ, RZ, UR6 ;  /* 0x00000006ff067e24 */ /* 0x000fe2000f8e00ff */
[----:B---3--:R-:W-:Y:S01]  /*5410*/  MOV R11, UR5 ;  /* 0x00000005000b7c02 */ /* 0x008fe20008000f00 */
[----:B------:R-:W-:Y:S02]  /*5420*/  IMAD.U32 R10, RZ, RZ, UR4 ;  /* 0x00000004ff0a7e24 */ /* 0x000fe4000f8e00ff */
[----:B------:R-:W-:Y:S07]  /*5430*/  LEPC R20, `(.L_x_90) ;  /* 0x000000001014794e */ /* 0x000fee0000000000 */
[----:B--2-4-:R-:W-:Y:S05]  /*5440*/  CALL.ABS.NOINC R2 ;  /* 0x0000000002007343 */ /* 0x014fea0003c00000 */
.L_x_90:
[----:B------:R-:W-:Y:S01]  /*5450*/  LOP3.LUT P0, RZ, R176, 0x60, RZ, 0xc0, !PT ;  /* 0x00000060b0ff7812 */ /* 0x000fe2000780c0ff */
[----:B------:R-:W-:Y:S05]  /*5460*/  WARPSYNC.ALL ;  /* 0x0000000000007948 */ /* 0x000fea0003800000 */
[----:B----4-:R-:W-:Y:S01]  /*5470*/  IMAD.U32 R141, R90, 0x10000, RZ ;  /* 0x000100005a8d7824 */ /* 0x010fe200078e00ff */
[----:B------:R-:W-:Y:S01]  /*5480*/  R2UR UR4, R64 ;  /* 0x00000000400472ca */ /* 0x000fe200000e0000 */
[----:B------:R-:W-:Y:S01]  /*5490*/  IMAD.U32 R136, R92, 0x10000, RZ ;  /* 0x000100005c887824 */ /* 0x000fe200078e00ff */
[C---:B------:R-:W-:Y:S01]  /*54a0*/  SHF.L.U32 R82, R88.reuse, 0x10, RZ ;  /* 0x0000001058527819 */ /* 0x040fe200000006ff */
[----:B------:R-:W-:Y:S01]  /*54b0*/  IMAD.U32 R121, R97, 0x10000, RZ ;  /* 0x0001000061797824 */ /* 0x000fe200078e00ff */
[----:B------:R-:W-:Y:S01]  /*54c0*/  PRMT R81, R88, 0x8880, RZ ;  /* 0x0000888058517816 */ /* 0x000fe200000000ff */
[----:B------:R-:W-:Y:S01]  /*54d0*/  IMAD.U32 R106, R102, 0x10000, RZ ;  /* 0x00010000666a7824 */ /* 0x000fe200078e00ff */
[----:B------:R-:W-:Y:S01]  /*54e0*/  SHF.L.U32 R83, R88, 0x8, RZ ;  /* 0x0000000858537819 */ /* 0x000fe200000006ff */
[----:B------:R-:W-:Y:S01]  /*54f0*/  IMAD.SHL.U32 R129, R94, 0x100, RZ ;  /* 0x000001005e817824 */ /* 0x000fe200078e00ff */
[----:B------:R-:W-:Y:S01]  /*5500*/  SHF.R.S32.HI R82, RZ, 0x18, R82 ;  /* 0x00000018ff527819 */ /* 0x000fe20000011452 */
[----:B------:R-:W-:Y:S01]  /*5510*/  IMAD.SHL.U32 R114, R99, 0x100, RZ ;  /* 0x0000010063727824 */ /* 0x000fe200078e00ff */
[C---:B------:R-:W-:Y:S01]  /*5520*/  PRMT R145, R89.reuse, 0x8880, RZ ;  /* 0x0000888059917816 */ /* 0x040fe200000000ff */
[----:B------:R-:W-:Y:S01]  /*5530*/  BSSY.RECONVERGENT B0, `(.L_x_91) ;  /* 0x0000125000007945 */ /* 0x000fe20003800200 */
[----:B------:R-:W-:Y:S01]  /*5540*/  SHF.R.S32.HI R83, RZ, 0x18, R83 ;  /* 0x00000018ff537819 */ /* 0x000fe20000011453 */
[----:B------:R-:W3:Y:S01]  /*5550*/  LDTM.x64 R4, tmem[UR4] ;  /* 0x00000004000479ee */ /* 0x000ee20008340000 */
[----:B------:R-:W-:Y:S01]  /*5560*/  NOP ;  /* 0x0000000000007918 */ /* 0x000fe20000000000 */
[----:B------:R-:W-:Y:S02]  /*5570*/  R2UR UR5, R148 ;  /* 0x00000000940572ca */ /* 0x000fe400000e0000 */
[----:B------:R-:W-:Y:S02]  /*5580*/  SHF.R.S32.HI R84, RZ, 0x18, R88 ;  /* 0x00000018ff547819 */ /* 0x000fe40000011458 */
[----:B------:R-:W-:Y:S02]  /*5590*/  SHF.L.U32 R144, R89, 0x10, RZ ;  /* 0x0000001059907819 */ /* 0x000fe400000006ff */
[----:B------:R-:W-:Y:S02]  /*55a0*/  PRMT R142, R90, 0x8880, RZ ;  /* 0x000088805a8e7816 */ /* 0x000fe400000000ff */
[----:B------:R-:W-:Y:S02]  /*55b0*/  SHF.R.S32.HI R85, RZ, 0x18, R89 ;  /* 0x00000018ff557819 */ /* 0x000fe40000011459 */
[C---:B------:R-:W-:Y:S02]  /*55c0*/  PRMT R140, R91.reuse, 0x8880, RZ ;  /* 0x000088805b8c7816 */ /* 0x040fe400000000ff */
[----:B------:R-:W-:Y:S01]  /*55d0*/  SHF.R.S32.HI R86, RZ, 0x18, R90 ;  /* 0x00000018ff567819 */ /* 0x000fe2000001145a */
[----:B------:R-:W-:Y:S01]  /*55e0*/  UIADD3 UR5, UPT, UPT, UR5, 0x90, URZ ;  /* 0x0000009005057890 */ /* 0x000fe2000fffe0ff */
[----:B------:R-:W-:Y:S02]  /*55f0*/  SHF.L.U32 R139, R91, 0x10, RZ ;  /* 0x000000105b8b7819 */ /* 0x000fe400000006ff */
[----:B------:R-:W-:Y:S01]  /*5600*/  PRMT R137, R92, 0x8880, RZ ;  /* 0x000088805c897816 */ /* 0x000fe200000000ff */
[----:B------:R-:W-:Y:S01]  /*5610*/  UPRMT UR5, UR37, 0x654, UR5 ;  /* 0x0000065425057896 */ /* 0x000fe20008000005 */
[----:B------:R-:W-:Y:S02]  /*5620*/  SHF.R.S32.HI R88, RZ, 0x18, R91 ;  /* 0x00000018ff587819 */ /* 0x000fe4000001145b */
[C---:B------:R-:W-:Y:S01]  /*5630*/  PRMT R134, R93.reuse, 0x8880, RZ ;  /* 0x000088805d867816 */ /* 0x040fe200000000ff */
[C---:B---3--:R-:W-:Y:S01]  /*5640*/  IMAD R4, R78.reuse, R4, RZ ;  /* 0x000000044e047224 */ /* 0x048fe200078e02ff */
[----:B------:R-:W-:Y:S01]  /*5650*/  SHF.L.U32 R133, R93, 0x10, RZ ;  /* 0x000000105d857819 */ /* 0x000fe200000006ff */
[----:B------:R-:W-:Y:S01]  /*5660*/  IMAD R5, R78, R5, RZ ;  /* 0x000000054e057224 */ /* 0x000fe200078e02ff */
[----:B------:R-:W-:Y:S01]  /*5670*/  PRMT R131, R94, 0x8880, RZ ;  /* 0x000088805e837816 */ /* 0x000fe200000000ff */
[C---:B------:R-:W-:Y:S01]  /*5680*/  IMAD R6, R78.reuse, R6, RZ ;  /* 0x000000064e067224 */ /* 0x040fe200078e02ff */
[----:B------:R-:W-:Y:S01]  /*5690*/  SYNCS.ARRIVE.TRANS64.RED.A1T0 RZ, [UR5], RZ ;  /* 0x000000ffffff79a7 */ /* 0x000fe20008100405 */
[-C--:B------:R-:W-:Y:S01]  /*56a0*/  IMAD R4, R81, R80.reuse, R4 ;  /* 0x0000005051047224 */ /* 0x080fe200078e0204 */
[----:B------:R-:W-:Y:S01]  /*56b0*/  MOV R81, R145 ;  /* 0x0000009100517202 */ /* 0x000fe20000000f00 */
[----:B------:R-:W-:Y:S01]  /*56c0*/  IMAD R7, R78, R7, RZ ;  /* 0x000000074e077224 */ /* 0x000fe200078e02ff */
[----:B------:R-:W-:Y:S01]  /*56d0*/  SHF.L.U32 R130, R94, 0x10, RZ ;  /* 0x000000105e827819 */ /* 0x000fe200000006ff */
[-C--:B------:R-:W-:Y:S01]  /*56e0*/  IMAD R5, R82, R80.reuse, R5 ;  /* 0x0000005052057224 */ /* 0x080fe200078e0205 */
[----:B------:R-:W-:Y:S01]  /*56f0*/  SHF.R.S32.HI R82, RZ, 0x18, R144 ;  /* 0x00000018ff527819 */ /* 0x000fe20000011490 */
[----:B------:R-:W-:Y:S01]  /*5700*/  IMAD R6, R83, R80, R6 ;  /* 0x0000005053067224 */ /* 0x000fe200078e0206 */
[C---:B------:R-:W-:Y:S01]  /*5710*/  PRMT R128, R95.reuse, 0x8880, RZ ;  /* 0x000088805f807816 */ /* 0x040fe200000000ff */
[----:B------:R-:W-:Y:S01]  /*5720*/  IMAD R8, R78, R8, RZ ;  /* 0x000000084e087224 */ /* 0x000fe200078e02ff */
[----:B------:R-:W-:Y:S01]  /*5730*/  SHF.L.U32 R127, R95, 0x10, RZ ;  /* 0x000000105f7f7819 */ /* 0x000fe200000006ff */
[-C--:B------:R-:W-:Y:S01]  /*5740*/  IMAD R7, R84, R80.reuse, R7 ;  /* 0x0000005054077224 */ /* 0x080fe200078e0207 */
[----:B------:R-:W-:Y:S01]  /*5750*/  PRMT R125, R96, 0x8880, RZ ;  /* 0x00008880607d7816 */ /* 0x000fe200000000ff */
[----:B------:R-:W-:Y:S01]  /*5760*/  IMAD R9, R78, R9, RZ ;  /* 0x000000094e097224 */ /* 0x000fe200078e02ff */
[----:B------:R-:W-:Y:S01]  /*5770*/  SHF.L.U32 R124, R96, 0x10, RZ ;  /* 0x00000010607c7819 */ /* 0x000fe200000006ff */
[----:B------:R-:W-:Y:S01]  /*5780*/  IMAD R8, R81, R80, R8 ;  /* 0x0000005051087224 */ /* 0x000fe200078e0208 */
[----:B------:R-:W-:Y:S01]  /*5790*/  I2IP.S8.S32.SAT R148, R7, R6, RZ ;  /* 0x0000000607947239 */ /* 0x000fe200000014ff */
[C---:B------:R-:W-:Y:S01]  /*57a0*/  IMAD R10, R78.reuse, R10, RZ ;  /* 0x0000000a4e0a7224 */ /* 0x040fe200078e02ff */
[----:B------:R-:W-:Y:S01]  /*57b0*/  PRMT R122, R97, 0x8880, RZ ;  /* 0x00008880617a7816 */ /* 0x000fe200000000ff */
[----:B------:R-:W-:Y:S01]  /*57c0*/  IMAD R11, R78, R11, RZ ;  /* 0x0000000b4e0b7224 */ /* 0x000fe200078e02ff */
[----:B------:R-:W-:Y:S01]  /*57d0*/  I2IP.S8.S32.SAT R148, R5, R4, R148 ;  /* 0x0000000405947239 */ /* 0x000fe20000001494 */
[----:B------:R-:W-:Y:S01]  /*57e0*/  IMAD R9, R82, R80, R9 ;  /* 0x0000005052097224 */ /* 0x000fe200078e0209 */
[----:B------:R-:W-:Y:S01]  /*57f0*/  SHF.R.S32.HI R82, RZ, 0x18, R141 ;  /* 0x00000018ff527819 */ /* 0x000fe2000001148d */
[----:B------:R-:W-:Y:S01]  /*5800*/  IMAD R12, R78, R12, RZ ;  /* 0x0000000c4e0c7224 */ /* 0x000fe200078e02ff */
[C---:B------:R-:W-:Y:S01]  /*5810*/  PRMT R119, R98.reuse, 0x8880, RZ ;  /* 0x0000888062777816 */ /* 0x040fe200000000ff */
[----:B------:R-:W-:Y:S01]  /*5820*/  IMAD.MOV.U32 R83, RZ, RZ, R142 ;  /* 0x000000ffff537224 */ /* 0x000fe200078e008e */
[----:B------:R-:W-:Y:S01]  /*5830*/  SHF.L.U32 R118, R98, 0x10, RZ ;  /* 0x0000001062767819 */ /* 0x000fe200000006ff */
[C---:B------:R-:W-:Y:S01]  /*5840*/  IMAD R13, R78.reuse, R13, RZ ;  /* 0x0000000d4e0d7224 */ /* 0x040fe200078e02ff */
[C---:B------:R-:W-:Y:S01]  /*5850*/  PRMT R116, R99.reuse, 0x8880, RZ ;  /* 0x0000888063747816 */ /* 0x040fe200000000ff */
[C---:B------:R-:W-:Y:S01]  /*5860*/  IMAD R14, R78.reuse, R14, RZ ;  /* 0x0000000e4e0e7224 */ /* 0x040fe200078e02ff */
[----:B------:R-:W-:Y:S01]  /*5870*/  SHF.L.U32 R115, R99, 0x10, RZ ;  /* 0x0000001063737819 */ /* 0x000fe200000006ff */
[----:B------:R-:W-:Y:S01]  /*5880*/  IMAD R15, R78, R15, RZ ;  /* 0x0000000f4e0f7224 */ /* 0x000fe200078e02ff */
[----:B------:R-:W-:Y:S01]  /*5890*/  PRMT R113, R100, 0x8880, RZ ;  /* 0x0000888064717816 */ /* 0x000fe200000000ff */
[----:B------:R-:W-:Y:S01]  /*58a0*/  IMAD R0, R78, R16, RZ ;  /* 0x000000104e007224 */ /* 0x000fe200078e02ff */
[----:B------:R-:W-:Y:S01]  /*58b0*/  SHF.L.U32 R112, R100, 0x10, RZ ;  /* 0x0000001064707819 */ /* 0x000fe200000006ff */
[C---:B------:R-:W-:Y:S01]  /*58c0*/  IMAD R2, R78.reuse, R17, RZ ;  /* 0x000000114e027224 */ /* 0x040fe200078e02ff */
[C---:B------:R-:W-:Y:S01]  /*58d0*/  PRMT R110, R101.reuse, 0x8880, RZ ;  /* 0x00008880656e7816 */ /* 0x040fe200000000ff */
[C---:B------:R-:W-:Y:S01]  /*58e0*/  IMAD R3, R78.reuse, R18, RZ ;  /* 0x000000124e037224 */ /* 0x040fe200078e02ff */
[----:B------:R-:W-:Y:S01]  /*58f0*/  SHF.L.U32 R109, R101, 0x10, RZ ;  /* 0x00000010656d7819 */ /* 0x000fe200000006ff */
[----:B------:R-:W-:Y:S01]  /*5900*/  IMAD R19, R78, R19, RZ ;  /* 0x000000134e137224 */ /* 0x000fe200078e02ff */
[----:B------:R-:W-:Y:S01]  /*5910*/  PRMT R107, R102, 0x8880, RZ ;  /* 0x00008880666b7816 */ /* 0x000fe200000000ff */
[C---:B------:R-:W-:Y:S01]  /*5920*/  IMAD R16, R78.reuse, R20, RZ ;  /* 0x000000144e107224 */ /* 0x040fe200078e02ff */
[----:B------:R-:W-:Y:S01]  /*5930*/  PRMT R104, R103, 0x8880, RZ ;  /* 0x0000888067687816 */ /* 0x000fe200000000ff */
[C---:B------:R-:W-:Y:S01]  /*5940*/  IMAD R17, R78.reuse, R21, RZ ;  /* 0x000000154e117224 */ /* 0x040fe200078e02ff */
[----:B------:R-:W-:Y:S01]  /*5950*/  SHF.L.U32 R143, R89, 0x8, RZ ;  /* 0x00000008598f7819 */ /* 0x000fe200000006ff */
[C---:B------:R-:W-:Y:S01]  /*5960*/  IMAD R18, R78.reuse, R22, RZ ;  /* 0x000000164e127224 */ /* 0x040fe200078e02ff */
[----:B------:R-:W-:Y:S01]  /*5970*/  SHF.R.S32.HI R89, RZ, 0x18, R92 ;  /* 0x00000018ff597819 */ /* 0x000fe2000001145c */
[C---:B------:R-:W-:Y:S01]  /*5980*/  IMAD R23, R78.reuse, R23, RZ ;  /* 0x000000174e177224 */ /* 0x040fe200078e02ff */
[----:B------:R-:W-:Y:S01]  /*5990*/  SHF.R.S32.HI R81, RZ, 0x18, R143 ;  /* 0x00000018ff517819 */ /* 0x000fe2000001148f */
[----:B------:R-:W-:Y:S01]  /*59a0*/  IMAD R20, R78, R24, RZ ;  /* 0x000000184e147224 */ /* 0x000fe200078e02ff */
[----:B------:R-:W-:Y:S01]  /*59b0*/  SHF.L.U32 R87, R90, 0x8, RZ ;  /* 0x000000085a577819 */ /* 0x000fe200000006ff */
[----:B------:R-:W-:Y:S01]  /*59c0*/  IMAD R21, R78, R25, RZ ;  /* 0x000000194e157224 */ /* 0x000fe200078e02ff */
[----:B------:R-:W-:Y:S01]  /*59d0*/  SHF.R.S32.HI R90, RZ, 0x18, R93 ;  /* 0x00000018ff5a7819 */ /* 0x000fe2000001145d */
[----:B------:R-:W-:Y:S01]  /*59e0*/  IMAD R10, R81, R80, R10 ;  /* 0x00000050510a7224 */ /* 0x000fe200078e020a */
[----:B------:R-:W-:Y:S01]  /*59f0*/  MOV R81, R140 ;  /* 0x0000008c00517202 */ /* 0x000fe20000000f00 */
[-C--:B------:R-:W-:Y:S01]  /*5a00*/  IMAD R11, R85, R80.reuse, R11 ;  /* 0x00000050550b7224 */ /* 0x080fe200078e020b */
[----:B------:R-:W-:Y:S01]  /*5a10*/  SHF.R.S32.HI R87, RZ, 0x18, R87 ;  /* 0x00000018ff577819 */ /* 0x000fe20000011457 */
[-C--:B------:R-:W-:Y:S01]  /*5a20*/  IMAD R12, R83, R80.reuse, R12 ;  /* 0x00000050530c7224 */ /* 0x080fe200078e020c */
[----:B------:R-:W-:Y:S01]  /*5a30*/  SHF.R.S32.HI R83, RZ, 0x18, R139 ;  /* 0x00000018ff537819 */ /* 0x000fe2000001148b */
[----:B------:R-:W-:Y:S01]  /*5a40*/  IMAD R13, R82, R80, R13 ;  /* 0x00000050520d7224 */ /* 0x000fe200078e020d */
[----:B------:R-:W-:Y:S01]  /*5a50*/  I2IP.S8.S32.SAT R149, R11, R10, RZ ;  /* 0x0000000a0b957239 */ /* 0x000fe200000014ff */
[-C--:B------:R-:W-:Y:S01]  /*5a60*/  IMAD R14, R87, R80.reuse, R14 ;  /* 0x00000050570e7224 */ /* 0x080fe200078e020e */
[----:B------:R-:W-:Y:S01]  /*5a70*/  SHF.R.S32.HI R82, RZ, 0x18, R136 ;  /* 0x00000018ff527819 */ /* 0x000fe20000011488 */
[----:B------:R-:W-:Y:S01]  /*5a80*/  IMAD R15, R86, R80, R15 ;  /* 0x00000050560f7224 */ /* 0x000fe200078e020f */
[----:B------:R-:W-:Y:S01]  /*5a90*/  I2IP.S8.S32.SAT R149, R9, R8, R149 ;  /* 0x0000000809957239 */ /* 0x000fe20000001495 */
[-C--:B------:R-:W-:Y:S01]  /*5aa0*/  IMAD R0, R81, R80.reuse, R0 ;  /* 0x0000005051007224 */ /* 0x080fe200078e0200 */
[----:B------:R-:W-:Y:S01]  /*5ab0*/  SHF.L.U32 R138, R91, 0x8, RZ ;  /* 0x000000085b8a7819 */ /* 0x000fe200000006ff */
[----:B------:R-:W-:Y:S01]  /*5ac0*/  IMAD R2, R83, R80, R2 ;  /* 0x0000005053027224 */ /* 0x000fe200078e0202 */
[----:B------:R-:W-:Y:S01]  /*5ad0*/  I2IP.S8.S32.SAT R150, R15, R14, RZ ;  /* 0x0000000e0f967239 */ /* 0x000fe200000014ff */
[C---:B------:R-:W-:Y:S01]  /*5ae0*/  IMAD R22, R78.reuse, R26, RZ ;  /* 0x0000001a4e167224 */ /* 0x040fe200078e02ff */
[----:B------:R-:W-:Y:S01]  /*5af0*/  MOV R83, R137 ;  /* 0x0000008900537202 */ /* 0x000fe20000000f00 */
[C---:B------:R-:W-:Y:S01]  /*5b00*/  IMAD R27, R78.reuse, R27, RZ ;  /* 0x0000001b4e1b7224 */ /* 0x040fe200078e02ff */
[----:B------:R-:W-:Y:S01]  /*5b10*/  I2IP.S8.S32.SAT R150, R13, R12, R150 ;  /* 0x0000000c0d967239 */ /* 0x000fe20000001496 */
[C---:B------:R-:W-:Y:S01]  /*5b20*/  IMAD R24, R78.reuse, R28, RZ ;  /* 0x0000001c4e187224 */ /* 0x040fe200078e02ff */
[----:B------:R-:W-:Y:S01]  /*5b30*/  SHF.R.S32.HI R81, RZ, 0x18, R138 ;  /* 0x00000018ff517819 */ /* 0x000fe2000001148a */
[C---:B------:R-:W-:Y:S01]  /*5b40*/  IMAD R25, R78.reuse, R29, RZ ;  /* 0x0000001d4e197224 */ /* 0x040fe200078e02ff */
[----:B------:R-:W-:Y:S01]  /*5b50*/  SHF.R.S32.HI R91, RZ, 0x18, R94 ;  /* 0x00000018ff5b7819 */ /* 0x000fe2000001145e */
[----:B------:R-:W-:Y:S01]  /*5b60*/  IMAD R26, R78, R30, RZ ;  /* 0x0000001e4e1a7224 */ /* 0x000fe200078e02ff */
[----:B------:R-:W-:Y:S01]  /*5b70*/  SHF.R.S32.HI R94, RZ, 0x18, R97 ;  /* 0x00000018ff5e7819 */ /* 0x000fe20000011461 */
[-C--:B------:R-:W-:Y:S01]  /*5b80*/  IMAD R3, R81, R80.reuse, R3 ;  /* 0x0000005051037224 */ /* 0x080fe200078e0203 */
[----:B------:R-:W-:Y:S01]  /*5b90*/  SHF.L.U32 R135, R92, 0x8, RZ ;  /* 0x000000085c877819 */ /* 0x000fe200000006ff */
[----:B------:R-:W-:Y:S01]  /*5ba0*/  IMAD R19, R88, R80, R19 ;  /* 0x0000005058137224 */ /* 0x000fe200078e0213 */
[----:B------:R-:W-:Y:S01]  /*5bb0*/  MOV R81, R134 ;  /* 0x0000008600517202 */ /* 0x000fe20000000f00 */
[-C--:B------:R-:W-:Y:S01]  /*5bc0*/  IMAD R16, R83, R80.reuse, R16 ;  /* 0x0000005053107224 */ /* 0x080fe200078e0210 */
[----:B------:R-:W-:Y:S01]  /*5bd0*/  SHF.R.S32.HI R85, RZ, 0x18, R135 ;  /* 0x00000018ff557819 */ /* 0x000fe20000011487 */
[-C--:B------:R-:W-:Y:S01]  /*5be0*/  IMAD R17, R82, R80.reuse, R17 ;  /* 0x0000005052117224 */ /* 0x080fe200078e0211 */
[----:B------:R-:W-:Y:S01]  /*5bf0*/  I2IP.S8.S32.SAT R151, R19, R3, RZ ;  /* 0x0000000313977239 */ /* 0x000fe200000014ff */
[----:B------:R-:W-:Y:S01]  /*5c00*/  IMAD R31, R78, R31, RZ ;  /* 0x0000001f4e1f7224 */ /* 0x000fe200078e02ff */
[----:B------:R-:W-:Y:S01]  /*5c10*/  SHF.R.S32.HI R82, RZ, 0x18, R133 ;  /* 0x00000018ff527819 */ /* 0x000fe20000011485 */
[-C--:B------:R-:W-:Y:S01]  /*5c20*/  IMAD R18, R85, R80.reuse, R18 ;  /* 0x0000005055127224 */ /* 0x080fe200078e0212 */
[----:B------:R-:W-:Y:S01]  /*5c30*/  SHF.L.U32 R132, R93, 0x8, RZ ;  /* 0x000000085d847819 */ /* 0x000fe200000006ff */
[----:B------:R-:W-:Y:S01]  /*5c40*/  IMAD R23, R89, R80, R23 ;  /* 0x0000005059177224 */ /* 0x000fe200078e0217 */
[----:B------:R-:W-:Y:S01]  /*5c50*/  I2IP.S8.S32.SAT R151, R2, R0, R151 ;  /* 0x0000000002977239 */ /* 0x000fe20000001497 */
[-C--:B------:R-:W-:Y:S01]  /*5c60*/  IMAD R20, R81, R80.reuse, R20 ;  /* 0x0000005051147224 */ /* 0x080fe200078e0214 */
[----:B------:R-:W-:Y:S01]  /*5c70*/  SHF.R.S32.HI R81, RZ, 0x18, R132 ;  /* 0x00000018ff517819 */ /* 0x000fe20000011484 */
[----:B------:R-:W-:Y:S01]  /*5c80*/  IMAD R21, R82, R80, R21 ;  /* 0x0000005052157224 */ /* 0x000fe200078e0215 */
[----:B------:R-:W-:Y:S01]  /*5c90*/  I2IP.S8.S32.SAT R160, R23, R18, RZ ;  /* 0x0000001217a07239 */ /* 0x000fe200000014ff */
[----:B------:R-:W-:Y:S01]  /*5ca0*/  IMAD R28, R78, R32, RZ ;  /* 0x000000204e1c7224 */ /* 0x000fe200078e02ff */
[----:B------:R-:W-:Y:S01]  /*5cb0*/  MOV R83, R131 ;  /* 0x0000008300537202 */ /* 0x000fe20000000f00 */
[-C--:B------:R-:W-:Y:S01]  /*5cc0*/  IMAD R22, R81, R80.reuse, R22 ;  /* 0x0000005051167224 */ /* 0x080fe200078e0216 */
[----:B------:R-:W-:Y:S01]  /*5cd0*/  SHF.R.S32.HI R82, RZ, 0x18, R130 ;  /* 0x00000018ff527819 */ /* 0x000fe20000011482 */
[-C--:B------:R-:W-:Y:S01]  /*5ce0*/  IMAD R27, R90, R80.reuse, R27 ;  /* 0x000000505a1b7224 */ /* 0x080fe200078e021b */
[----:B------:R-:W-:Y:S01]  /*5cf0*/  SHF.R.S32.HI R85, RZ, 0x18, R129 ;  /* 0x00000018ff557819 */ /* 0x000fe20000011481 */
[-C--:B------:R-:W-:Y:S01]  /*5d00*/  IMAD R24, R83, R80.reuse, R24 ;  /* 0x0000005053187224 */ /* 0x080fe200078e0218 */
[----:B------:R1:W-:Y:S01]  /*5d10*/  STS.128 [R180+UR43+0x2200], R148 ;  /* 0x00220094b4007988 */ /* 0x0003e20008000c2b */
[-C--:B------:R-:W-:Y:S01]  /*5d20*/  IMAD R25, R82, R80.reuse, R25 ;  /* 0x0000005052197224 */ /* 0x080fe200078e0219 */
[----:B------:R-:W-:Y:S01]  /*5d30*/  SHF.L.U32 R126, R95, 0x8, RZ ;  /* 0x000000085f7e7819 */ /* 0x000fe200000006ff */
[----:B------:R-:W-:Y:S01]  /*5d40*/  IMAD R26, R85, R80, R26 ;  /* 0x00000050551a7224 */ /* 0x000fe200078e021a */
[----:B------:R-:W-:Y:S01]  /*5d50*/  I2IP.S8.S32.SAT R160, R17, R16, R160 ;  /* 0x0000001011a07239 */ /* 0x000fe200000014a0 */
[----:B------:R-:W-:Y:S01]  /*5d60*/  IMAD.MOV.U32 R81, RZ, RZ, R128 ;  /* 0x000000ffff517224 */ /* 0x000fe200078e0080 */
[----:B------:R-:W-:Y:S01]  /*5d70*/  SHF.R.S32.HI R82, RZ, 0x18, R127 ;  /* 0x00000018ff527819 */ /* 0x000fe2000001147f */
[C---:B------:R-:W-:Y:S01]  /*5d80*/  IMAD R29, R78.reuse, R33, RZ ;  /* 0x000000214e1d7224 */ /* 0x040fe200078e02ff */
[----:B------:R-:W-:Y:S01]  /*5d90*/  I2IP.S8.S32.SAT R161, R27, R22, RZ ;  /* 0x000000161ba17239 */ /* 0x000fe200000014ff */
[----:B------:R-:W-:Y:S01]  /*5da0*/  IMAD R31, R91, R80, R31 ;  /* 0x000000505b1f7224 */ /* 0x000fe200078e021f */
[----:B------:R-:W-:Y:S01]  /*5db0*/  SHF.R.S32.HI R83, RZ, 0x18, R126 ;  /* 0x00000018ff537819 */ /* 0x000fe2000001147e */
[C---:B------:R-:W-:Y:S01]  /*5dc0*/  IMAD R30, R78.reuse, R34, RZ ;  /* 0x000000224e1e7224 */ /* 0x040fe200078e02ff */
[----:B------:R-:W-:Y:S01]  /*5dd0*/  I2IP.S8.S32.SAT R161, R21, R20, R161 ;  /* 0x0000001415a17239 */ /* 0x000fe200000014a1 */
[----:B------:R-:W-:Y:S01]  /*5de0*/  IMAD R28, R81, R80, R28 ;  /* 0x00000050511c7224 */ /* 0x000fe200078e021c */
[----:B------:R-:W-:Y:S01]  /*5df0*/  SHF.R.S32.HI R92, RZ, 0x18, R95 ;  /* 0x00000018ff5c7819 */ /* 0x000fe2000001145f */
[----:B------:R-:W-:Y:S01]  /*5e00*/  IMAD R35, R78, R35, RZ ;  /* 0x000000234e237224 */ /* 0x000fe200078e02ff */
[----:B------:R-:W-:Y:S01]  /*5e10*/  I2IP.S8.S32.SAT R162, R31, R26, RZ ;  /* 0x0000001a1fa27239 */ /* 0x000fe200000014ff */
[----:B------:R-:W-:Y:S01]  /*5e20*/  IMAD R29, R82, R80, R29 ;  /* 0x00000050521d7224 */ /* 0x000fe200078e021d */
[----:B------:R-:W-:Y:S01]  /*5e30*/  MOV R81, R125 ;  /* 0x0000007d00517202 */ /* 0x000fe20000000f00 */
[----:B------:R-:W-:Y:S01]  /*5e40*/  IMAD R32, R78, R36, RZ ;  /* 0x000000244e207224 */ /* 0x000fe200078e02ff */
[----:B------:R-:W-:Y:S01]  /*5e50*/  I2IP.S8.S32.SAT R162, R25, R24, R162 ;  /* 0x0000001819a27239 */ /* 0x000fe200000014a2 */
[-C--:B------:R-:W-:Y:S01]  /*5e60*/  IMAD R30, R83, R80.reuse, R30 ;  /* 0x00000050531e7224 */ /* 0x080fe200078e021e */
[----:B------:R-:W-:Y:S01]  /*5e70*/  SHF.L.U32 R123, R96, 0x8, RZ ;  /* 0x00000008607b7819 */ /* 0x000fe200000006ff */
[----:B------:R-:W-:Y:S01]  /*5e80*/  IMAD R35, R92, R80, R35 ;  /* 0x000000505c237224 */ /* 0x000fe200078e0223 */
[----:B------:R-:W-:Y:S01]  /*5e90*/  SHF.R.S32.HI R82, RZ, 0x18, R124 ;  /* 0x00000018ff527819 */ /* 0x000fe2000001147c */
[C---:B------:R-:W-:Y:S01]  /*5ea0*/  IMAD R33, R78.reuse, R37, RZ ;  /* 0x000000254e217224 */ /* 0x040fe200078e02ff */
[----:B------:R-:W-:Y:S01]  /*5eb0*/  MOV R83, R122 ;  /* 0x0000007a00537202 */ /* 0x000fe20000000f00 */
[----:B------:R-:W-:Y:S01]  /*5ec0*/  IMAD R32, R81, R80, R32 ;  /* 0x0000005051207224 */ /* 0x000fe200078e0220 */
[----:B------:R-:W-:Y:S01]  /*5ed0*/  SHF.R.S32.HI R81, RZ, 0x18, R123 ;  /* 0x00000018ff517819 */ /* 0x000fe2000001147b */
[C---:B------:R-:W-:Y:S01]  /*5ee0*/  IMAD R34, R78.reuse, R38, RZ ;  /* 0x000000264e227224 */ /* 0x040fe200078e02ff */
[----:B------:R-:W-:Y:S01]  /*5ef0*/  SHF.R.S32.HI R93, RZ, 0x18, R96 ;  /* 0x00000018ff5d7819 */ /* 0x000fe20000011460 */
[----:B------:R-:W-:Y:S01]  /*5f00*/  IMAD R39, R78, R39, RZ ;  /* 0x000000274e277224 */ /* 0x000fe200078e02ff */
[----:B------:R-:W-:Y:S01]  /*5f10*/  I2IP.S8.S32.SAT R163, R35, R30, RZ ;  /* 0x0000001e23a37239 */ /* 0x000fe200000014ff */
[----:B------:R-:W-:Y:S01]  /*5f20*/  IMAD R33, R82, R80, R33 ;  /* 0x0000005052217224 */ /* 0x000fe200078e0221 */
[----:B------:R-:W-:Y:S01]  /*5f30*/  SHF.L.U32 R120, R97, 0x8, RZ ;  /* 0x0000000861787819 */ /* 0x000fe200000006ff */
[C---:B------:R-:W-:Y:S01]  /*5f40*/  IMAD R36, R78.reuse, R40, RZ ;  /* 0x000000284e247224 */ /* 0x040fe200078e02ff */
[----:B------:R-:W-:Y:S01]  /*5f50*/  I2IP.S8.S32.SAT R163, R29, R28, R163 ;  /* 0x0000001c1da37239 */ /* 0x000fe200000014a3 */
[-C--:B------:R-:W-:Y:S01]  /*5f60*/  IMAD R34, R81, R80.reuse, R34 ;  /* 0x0000005051227224 */ /* 0x080fe200078e0222 */
[----:B------:R-:W-:Y:S01]  /*5f70*/  SHF.R.S32.HI R82, RZ, 0x18, R121 ;  /* 0x00000018ff527819 */ /* 0x000fe20000011479 */
[C---:B------:R-:W-:Y:S01]  /*5f80*/  IMAD R37, R78.reuse, R41, RZ ;  /* 0x000000294e257224 */ /* 0x040fe200078e02ff */
[----:B------:R-:W-:Y:S01]  /*5f90*/  MOV R81, R119 ;  /* 0x0000007700517202 */ /* 0x000fe20000000f00 */
[----:B------:R-:W-:Y:S01]  /*5fa0*/  IMAD R39, R93, R80, R39 ;  /* 0x000000505d277224 */ /* 0x000fe200078e0227 */
[----:B------:R-:W-:Y:S01]  /*5fb0*/  SHF.R.S32.HI R85, RZ, 0x18, R120 ;  /* 0x00000018ff557819 */ /* 0x000fe20000011478 */
[C---:B------:R-:W-:Y:S01]  /*5fc0*/  IMAD R38, R78.reuse, R42, RZ ;  /* 0x0000002a4e267224 */ /* 0x040fe200078e02ff */
[----:B------:R1:W-:Y:S01]  /*5fd0*/  STS.128 [R179+0x2200], R160 ;  /* 0x002200a0b3007388 */ /* 0x0003e20000000c00 */
[----:B------:R-:W-:Y:S01]  /*5fe0*/  IMAD R36, R83, R80, R36 ;  /* 0x0000005053247224 */ /* 0x000fe200078e0224 */
[----:B------:R-:W-:Y:S01]  /*5ff0*/  I2IP.S8.S32.SAT R172, R39, R34, RZ ;  /* 0x0000002227ac7239 */ /* 0x000fe200000014ff */
[----:B------:R-:W-:Y:S01]  /*6000*/  IMAD R43, R78, R43, RZ ;  /* 0x0000002b4e2b7224 */ /* 0x000fe200078e02ff */
[----:B------:R-:W-:Y:S01]  /*6010*/  MOV R83, R116 ;  /* 0x0000007400537202 */ /* 0x000fe20000000f00 */
[----:B------:R-:W-:Y:S01]  /*6020*/  IMAD R37, R82, R80, R37 ;  /* 0x0000005052257224 */ /* 0x000fe200078e0225 */
[----:B------:R-:W-:Y:S01]  /*6030*/  I2IP.S8.S32.SAT R172, R33, R32, R172 ;  /* 0x0000002021ac7239 */ /* 0x000fe200000014ac */
[----:B------:R-:W-:Y:S01]  /*6040*/  IMAD R40, R78, R44, RZ ;  /* 0x0000002c4e287224 */ /* 0x000fe200078e02ff */
[----:B------:R-:W-:Y:S01]  /*6050*/  SHF.R.S32.HI R82, RZ, 0x18, R118 ;  /* 0x00000018ff527819 */ /* 0x000fe20000011476 */
[-C--:B------:R-:W-:Y:S01]  /*6060*/  IMAD R38, R85, R80.reuse, R38 ;  /* 0x0000005055267224 */ /* 0x080fe200078e0226 */
[----:B------:R-:W-:Y:S01]  /*6070*/  SHF.L.U32 R117, R98, 0x8, RZ ;  /* 0x0000000862757819 */ /* 0x000fe200000006ff */
[-C--:B------:R-:W-:Y:S01]  /*6080*/  IMAD R43, R94, R80.reuse, R43 ;  /* 0x000000505e2b7224 */ /* 0x080fe200078e022b */
[----:B------:R-:W-:Y:S01]  /*6090*/  SHF.R.S32.HI R95, RZ, 0x18, R98 ;  /* 0x00000018ff5f7819 */ /* 0x000fe20000011462 */
[C---:B------:R-:W-:Y:S01]  /*60a0*/  IMAD R41, R78.reuse, R45, RZ ;  /* 0x0000002d4e297224 */ /* 0x040fe200078e02ff */
[----:B------:R-:W-:Y:S01]  /*60b0*/  SHF.R.S32.HI R85, RZ, 0x18, R114 ;  /* 0x00000018ff557819 */ /* 0x000fe20000011472 */
[----:B------:R-:W-:Y:S01]  /*60c0*/  IMAD R40, R81, R80, R40 ;  /* 0x0000005051287224 */ /* 0x000fe200078e0228 */
[----:B------:R-:W-:Y:S01]  /*60d0*/  SHF.R.S32.HI R81, RZ, 0x18, R117 ;  /* 0x00000018ff517819 */ /* 0x000fe20000011475 */
[C---:B------:R-:W-:Y:S01]  /*60e0*/  IMAD R42, R78.reuse, R46, RZ ;  /* 0x0000002e4e2a7224 */ /* 0x040fe200078e02ff */
[----:B------:R-:W-:Y:S01]  /*60f0*/  I2IP.S8.S32.SAT R173, R43, R38, RZ ;  /* 0x000000262bad7239 */ /* 0x000fe200000014ff */
[----:B------:R-:W-:Y:S01]  /*6100*/  IMAD R47, R78, R47, RZ ;  /* 0x0000002f4e2f7224 */ /* 0x000fe200078e02ff */
[----:B------:R-:W-:Y:S01]  /*6110*/  SHF.R.S32.HI R96, RZ, 0x18, R99 ;  /* 0x00000018ff607819 */ /* 0x000fe20000011463 */
[----:B------:R-:W-:Y:S01]  /*6120*/  IMAD R41, R82, R80, R41 ;  /* 0x0000005052297224 */ /* 0x000fe200078e0229 */
[----:B------:R-:W-:Y:S01]  /*6130*/  I2IP.S8.S32.SAT R173, R37, R36, R173 ;  /* 0x0000002425ad7239 */ /* 0x000fe200000014ad */
[C---:B------:R-:W-:Y:S01]  /*6140*/  IMAD R44, R78.reuse, R48, RZ ;  /* 0x000000304e2c7224 */ /* 0x040fe200078e02ff */
[----:B------:R-:W-:Y:S01]  /*6150*/  SHF.R.S32.HI R82, RZ, 0x18, R115 ;  /* 0x00000018ff527819 */ /* 0x000fe20000011473 */
[-C--:B------:R-:W-:Y:S01]  /*6160*/  IMAD R42, R81, R80.reuse, R42 ;  /* 0x00000050512a7224 */ /* 0x080fe200078e022a */
[----:B------:R-:W-:Y:S01]  /*6170*/  SHF.R.S32.HI R97, RZ, 0x18, R100 ;  /* 0x00000018ff617819 */ /* 0x000fe20000011464 */
[C---:B------:R-:W-:Y:S01]  /*6180*/  IMAD R45, R78.reuse, R49, RZ ;  /* 0x000000314e2d7224 */ /* 0x040fe200078e02ff */
[----:B------:R-:W-:Y:S01]  /*6190*/  SHF.R.S32.HI R98, RZ, 0x18, R101 ;  /* 0x00000018ff627819 */ /* 0x000fe20000011465 */
[----:B------:R-:W-:Y:S01]  /*61a0*/  IMAD R47, R95, R80, R47 ;  /* 0x000000505f2f7224 */ /* 0x000fe200078e022f */
[----:B------:R-:W-:Y:S01]  /*61b0*/  SHF.R.S32.HI R99, RZ, 0x18, R102 ;  /* 0x00000018ff637819 */ /* 0x000fe20000011466 */
[----:B------:R-:W-:Y:S01]  /*61c0*/  IMAD R46, R78, R50, RZ ;  /* 0x000000324e2e7224 */ /* 0x000fe200078e02ff */
[----:B------:R-:W-:Y:S01]  /*61d0*/  SHF.L.U32 R111, R100, 0x8, RZ ;  /* 0x00000008646f7819 */ /* 0x000fe200000006ff */
        /* <DEDUP_REMOVED lines=9> */
[----:B------:R-:W-:Y:S01]  /*6270*/  SHF.R.S32.HI R100, RZ, 0x18, R103 ;  /* 0x00000018ff647819 */ /* 0x000fe20000011467 */
[----:B------:R-:W-:Y:S01]  /*6280*/  IMAD.MOV.U32 R81, RZ, RZ, R113 ;  /* 0x000000ffff517224 */ /* 0x000fe200078e0071 */
[----:B------:R-:W-:Y:S01]  /*6290*/  SHF.L.U32 R108, R101, 0x8, RZ ;  /* 0x00000008656c7819 */ /* 0x000fe200000006ff */
[-C--:B------:R-:W-:Y:S01]  /*62a0*/  IMAD R51, R96, R80.reuse, R51 ;  /* 0x0000005060337224 */ /* 0x080fe200078e0233 */
[----:B------:R-:W-:Y:S01]  /*62b0*/  SHF.L.U32 R105, R102, 0x8, RZ ;  /* 0x0000000866697819 */ /* 0x000fe200000006ff */
[C---:B------:R-:W-:Y:S01]  /*62c0*/  IMAD R49, R78.reuse, R53, RZ ;  /* 0x000000354e317224 */ /* 0x040fe200078e02ff */
[----:B------:R-:W-:Y:S01]  /*62d0*/  SHF.L.U32 R102, R103, 0x10, RZ ;  /* 0x0000001067667819 */ /* 0x000fe200000006ff */
[----:B------:R-:W-:Y:S01]  /*62e0*/  IMAD R48, R81, R80, R48 ;  /* 0x0000005051307224 */ /* 0x000fe200078e0230 */
[----:B------:R-:W-:Y:S01]  /*62f0*/  SHF.R.S32.HI R81, RZ, 0x18, R111 ;  /* 0x00000018ff517819 */ /* 0x000fe2000001146f */
[C---:B------:R-:W-:Y:S01]  /*6300*/  IMAD R50, R78.reuse, R54, RZ ;  /* 0x000000364e327224 */ /* 0x040fe200078e02ff */
[----:B------:R-:W-:Y:S01]  /*6310*/  I2IP.S8.S32.SAT R175, R51, R46, RZ ;  /* 0x0000002e33af7239 */ /* 0x000fe200000014ff */
[----:B------:R-:W-:Y:S01]  /*6320*/  IMAD R55, R78, R55, RZ ;  /* 0x000000374e377224 */ /* 0x000fe200078e02ff */
[----:B------:R-:W-:Y:S01]  /*6330*/  SHF.L.U32 R101, R103, 0x8, RZ ;  /* 0x0000000867657819 */ /* 0x000fe200000006ff */
[----:B------:R-:W-:Y:S01]  /*6340*/  IMAD R49, R82, R80, R49 ;  /* 0x0000005052317224 */ /* 0x000fe200078e0231 */
[----:B------:R-:W-:Y:S01]  /*6350*/  I2IP.S8.S32.SAT R175, R45, R44, R175 ;  /* 0x0000002c2daf7239 */ /* 0x000fe200000014af */
[C---:B------:R-:W-:Y:S01]  /*6360*/  IMAD R52, R78.reuse, R56, RZ ;  /* 0x000000384e347224 */ /* 0x040fe200078e02ff */
[----:B------:R-:W-:Y:S01]  /*6370*/  SHF.R.S32.HI R82, RZ, 0x18, R109 ;  /* 0x00000018ff527819 */ /* 0x000fe2000001146d */
[-C--:B------:R-:W-:Y:S01]  /*6380*/  IMAD R50, R81, R80.reuse, R50 ;  /* 0x0000005051327224 */ /* 0x080fe200078e0232 */
[----:B------:R-:W-:Y:S01]  /*6390*/  SHF.R.S32.HI R81, RZ, 0x18, R108 ;  /* 0x00000018ff517819 */ /* 0x000fe2000001146c */
[C---:B------:R-:W-:Y:S01]  /*63a0*/  IMAD R53, R78.reuse, R57, RZ ;  /* 0x000000394e357224 */ /* 0x040fe200078e02ff */
[----:B------:R1:W-:Y:S01]  /*63b0*/  STS.128 [R178+0x2200], R172 ;  /* 0x002200acb2007388 */ /* 0x0003e20000000c00 */
[----:B------:R-:W-:Y:S02]  /*63c0*/  IMAD R55, R97, R80, R55 ;  /* 0x0000005061377224 */ /* 0x000fe400078e0237 */
[C---:B------:R-:W-:Y:S02]  /*63d0*/  IMAD R54, R78.reuse, R58, RZ ;  /* 0x0000003a4e367224 */ /* 0x040fe400078e02ff */
[----:B------:R-:W-:Y:S01]  /*63e0*/  IMAD R52, R83, R80, R52 ;  /* 0x0000005053347224 */ /* 0x000fe200078e0234 */
[----:B------:R-:W-:Y:S01]  /*63f0*/  I2IP.S8.S32.SAT R192, R55, R50, RZ ;  /* 0x0000003237c07239 */ /* 0x000fe200000014ff */
[----:B------:R-:W-:Y:S01]  /*6400*/  IMAD R59, R78, R59, RZ ;  /* 0x0000003b4e3b7224 */ /* 0x000fe200078e02ff */
[----:B------:R-:W-:Y:S01]  /*6410*/  MOV R83, R107 ;  /* 0x0000006b00537202 */ /* 0x000fe20000000f00 */
[----:B------:R-:W-:Y:S01]  /*6420*/  IMAD R53, R82, R80, R53 ;  /* 0x0000005052357224 */ /* 0x000fe200078e0235 */
[----:B------:R-:W-:Y:S01]  /*6430*/  I2IP.S8.S32.SAT R192, R49, R48, R192 ;  /* 0x0000003031c07239 */ /* 0x000fe200000014c0 */
[C---:B------:R-:W-:Y:S01]  /*6440*/  IMAD R56, R78.reuse, R60, RZ ;  /* 0x0000003c4e387224 */ /* 0x040fe200078e02ff */
[----:B------:R-:W-:Y:S01]  /*6450*/  SHF.R.S32.HI R82, RZ, 0x18, R106 ;  /* 0x00000018ff527819 */ /* 0x000fe2000001146a */
[-C--:B------:R-:W-:Y:S01]  /*6460*/  IMAD R54, R81, R80.reuse, R54 ;  /* 0x0000005051367224 */ /* 0x080fe200078e0236 */
[----:B------:R-:W-:Y:S01]  /*6470*/  SHF.R.S32.HI R81, RZ, 0x18, R105 ;  /* 0x00000018ff517819 */ /* 0x000fe20000011469 */
[----:B------:R-:W-:Y:S02]  /*6480*/  IMAD R57, R78, R61, RZ ;  /* 0x0000003d4e397224 */ /* 0x000fe400078e02ff */
[----:B------:R-:W-:Y:S02]  /*6490*/  IMAD R59, R98, R80, R59 ;  /* 0x00000050623b7224 */ /* 0x000fe400078e023b */
[C---:B------:R-:W-:Y:S02]  /*64a0*/  IMAD R58, R78.reuse, R62, RZ ;  /* 0x0000003e4e3a7224 */ /* 0x040fe400078e02ff */
[----:B------:R-:W-:Y:S01]  /*64b0*/  IMAD R56, R83, R80, R56 ;  /* 0x0000005053387224 */ /* 0x000fe200078e0238 */
[----:B------:R-:W-:Y:S01]  /*64c0*/  I2IP.S8.S32.SAT R193, R59, R54, RZ ;  /* 0x000000363bc17239 */ /* 0x000fe200000014ff */
[----:B------:R-:W-:Y:S01]  /*64d0*/  IMAD R63, R78, R63, RZ ;  /* 0x0000003f4e3f7224 */ /* 0x000fe200078e02ff */
[----:B------:R-:W-:Y:S01]  /*64e0*/  MOV R83, R104 ;  /* 0x0000006800537202 */ /* 0x000fe20000000f00 */
[----:B------:R-:W-:Y:S01]  /*64f0*/  IMAD R57, R82, R80, R57 ;  /* 0x0000005052397224 */ /* 0x000fe200078e0239 */
[----:B------:R-:W-:Y:S01]  /*6500*/  SHF.R.S32.HI R82, RZ, 0x18, R102 ;  /* 0x00000018ff527819 */ /* 0x000fe20000011466 */
[C---:B------:R-:W-:Y:S01]  /*6510*/  IMAD R60, R78.reuse, R64, RZ ;  /* 0x000000404e3c7224 */ /* 0x040fe200078e02ff */
[----:B------:R-:W-:Y:S01]  /*6520*/  I2IP.S8.S32.SAT R193, R53, R52, R193 ;  /* 0x0000003435c17239 */ /* 0x000fe200000014c1 */
[-C--:B------:R-:W-:Y:S01]  /*6530*/  IMAD R58, R81, R80.reuse, R58 ;  /* 0x00000050513a7224 */ /* 0x080fe200078e023a */
[----:B------:R-:W-:Y:S01]  /*6540*/  SHF.R.S32.HI R81, RZ, 0x18, R101 ;  /* 0x00000018ff517819 */ /* 0x000fe20000011465 */
[C---:B------:R-:W-:Y:S02]  /*6550*/  IMAD R61, R78.reuse, R65, RZ ;  /* 0x000000414e3d7224 */ /* 0x040fe400078e02ff */
[-C--:B------:R-:W-:Y:S02]  /*6560*/  IMAD R63, R99, R80.reuse, R63 ;  /* 0x00000050633f7224 */ /* 0x080fe400078e023f */
[----:B------:R-:W-:Y:S02]  /*6570*/  IMAD R60, R83, R80, R60 ;  /* 0x00000050533c7224 */ /* 0x000fe400078e023c */
[----:B------:R-:W-:Y:S01]  /*6580*/  IMAD R62, R78, R66, RZ ;  /* 0x000000424e3e7224 */ /* 0x000fe200078e02ff */
[----:B------:R-:W-:Y:S01]  /*6590*/  I2IP.S8.S32.SAT R194, R63, R58, RZ ;  /* 0x0000003a3fc27239 */ /* 0x000fe200000014ff */
[----:B------:R-:W-:Y:S02]  /*65a0*/  IMAD R61, R82, R80, R61 ;  /* 0x00000050523d7224 */ /* 0x000fe400078e023d */
[----:B------:R-:W-:Y:S01]  /*65b0*/  IMAD R67, R78, R67, RZ ;  /* 0x000000434e437224 */ /* 0x000fe200078e02ff */
[----:B------:R-:W-:Y:S01]  /*65c0*/  I2IP.S8.S32.SAT R194, R57, R56, R194 ;  /* 0x0000003839c27239 */ /* 0x000fe200000014c2 */
[-C--:B------:R-:W-:Y:S02]  /*65d0*/  IMAD R62, R81, R80.reuse, R62 ;  /* 0x00000050513e7224 */ /* 0x080fe400078e023e */
[----:B------:R-:W-:Y:S05]  /*65e0*/  IMAD R67, R100, R80, R67 ;  /* 0x0000005064437224 */ /* 0x000fea00078e0243 */
[----:B------:R-:W-:Y:S04]  /*65f0*/  I2IP.S8.S32.SAT R189, R67, R62, RZ ;  /* 0x0000003e43bd7239 */ /* 0x000fe800000014ff */
[----:B------:R-:W-:Y:S02]  /*6600*/  I2IP.S8.S32.SAT R195, R61, R60, R189 ;  /* 0x0000003c3dc37239 */ /* 0x000fe400000014bd */
[----:B------:R-:W-:Y:S03]  /*6610*/  IADD3 R189, PT, PT, R76, 0x1, RZ ;  /* 0x000000014cbd7810 */ /* 0x000fe60007ffe0ff */
[----:B------:R1:W-:Y:S01]  /*6620*/  STS.128 [R177+0x2200], R192 ;  /* 0x002200c0b1007388 */ /* 0x0003e20000000c00 */
[----:B------:R-:W-:Y:S01]  /*6630*/  @!PT LDS RZ, [RZ] ;  /* 0x00000000fffff984 */ /* 0x000fe20000000800 */
[----:B------:R-:W-:Y:S01]  /*6640*/  @!PT LDS RZ, [RZ] ;  /* 0x00000000fffff984 */ /* 0x000fe20000000800 */
[----:B------:R-:W-:Y:S01]  /*6650*/  @!PT LDS RZ, [RZ] ;  /* 0x00000000fffff984 */ /* 0x000fe20000000800 */
[----:B------:R-:W-:Y:S01]  /*6660*/  @!PT LDS RZ, [RZ] ;  /* 0x00000000fffff984 */ /* 0x000fe20000000800 */
[----:B------:R3:W-:Y:S07]  /*6670*/  MEMBAR.ALL.CTA ;  /* 0x0000000000007992 */ /* 0x0007ee0000008000 */
[----:B---3--:R-:W3:Y:S02]  /*6680*/  FENCE.VIEW.ASYNC.S ;  /* 0x00000000000073c6 */ /* 0x008ee40000000000 */
[----:B---3--:R-:W-:Y:S06]  /*6690*/  BAR.SYNC.DEFER_BLOCKING 0x1, 0x80 ;  /* 0x0042000000007b1d */ /* 0x008fec0000010000 */
[----:B------:R-:W-:Y:S05]  /*66a0*/  @P0 BRA `(.L_x_92) ;  /* 0x0000000000340947 */ /* 0x000fea0003800000 */
[----:B------:R-:W-:Y:S01]  /*66b0*/  UIADD3 UR12, UPT, UPT, UR43, 0x2200, URZ ;  /* 0x000022002b0c7890 */ /* 0x000fe2000fffe0ff */
[----:B------:R-:W-:Y:S01]  /*66c0*/  R2UR UR9, R165 ;  /* 0x00000000a50972ca */ /* 0x000fe200000e0000 */
[----:B------:R-:W-:Y:S01]  /*66d0*/  UIADD3 UR10, UP0, UPT, UR46, 0x680, URZ ;  /* 0x000006802e0a7890 */ /* 0x000fe2000ff1e0ff */
[----:B------:R-:W-:Y:S01]  /*66e0*/  R2UR UR8, R167 ;  /* 0x00000000a70872ca */ /* 0x000fe200000e0000 */
[----:B------:R-:W-:Y:S02]  /*66f0*/  UMOV UR7, UR36 ;  /* 0x0000002400077c82 */ /* 0x000fe40008000000 */
[----:B------:R-:W-:Y:S01]  /*6700*/  IMAD.U32 R186, RZ, RZ, UR12 ;  /* 0x0000000cffba7e24 */ /* 0x000fe2000f8e00ff */
[----:B------:R-:W-:Y:S04]  /*6710*/  UIADD3.X UR11, UPT, UPT, URZ, UR47, URZ, UP0, !UPT ;  /* 0x0000002fff0b7290 */ /* 0x000fe800087fe4ff */
[----:B------:R-:W-:Y:S03]  /*6720*/  R2UR UR4, R186 ;  /* 0x00000000ba0472ca */ /* 0x000fe600000e0000 */
[----:B------:R-:W-:Y:S02]  /*6730*/  USHF.L.U32 UR5, UR9, 0x6, URZ ;  /* 0x0000000609057899 */ /* 0x000fe400080006ff */
[----:B------:R-:W-:Y:S09]  /*6740*/  USHF.L.U32 UR6, UR8, 0x7, URZ ;  /* 0x0000000708067899 */ /* 0x000ff200080006ff */
[----:B------:R3:W-:Y:S01]  /*6750*/  UTMASTG.3D [UR4], [UR10] ;  /* 0x000000040a0073b5 */ /* 0x0007e20008010000 */
[----:B------:R0:W-:Y:S01]  /*6760*/  UTMACMDFLUSH ;  /* 0x00000000000079b7 */ /* 0x0001e20000000000 */
[----:B---3--:R-:W-:Y:S04]  /*6770*/  DEPBAR.LE SB0, 0x0 ;  /* 0x000080000000791a */ /* 0x008fe80000000000 */
.L_x_92:
[----:B------:R-:W-:Y:S05]  /*6780*/  BSYNC.RECONVERGENT B0 ;  /* 0x0000000000007941 */ /* 0x000fea0003800200 */
.L_x_91:
[----:B------:R-:W-:Y:S01]  /*6790*/  BAR.SYNC.DEFER_BLOCKING 0x1, 0x80 ;  /* 0x0042000000007b1d */ /* 0x000fe20000010000 */
[----:B------:R-:W-:Y:S01]  /*67a0*/  ISETP.NE.AND P2, PT, R187, RZ, PT ;  /* 0x000000ffbb00720c */ /* 0x000fe20003f45270 */
[----:B------:R-:W-:Y:S01]  /*67b0*/  IMAD.IADD R165, R75, 0x1, R164 ;  /* 0x000000014ba57824 */ /* 0x000fe200078e02a4 */
[----:B------:R-:W-:Y:S01]  /*67c0*/  ISETP.NE.AND P0, PT, R188, 0x2, PT ;  /* 0x00000002bc00780c */ /* 0x000fe20003f05270 */
[----:B------:R-:W-:Y:S01]  /*67d0*/  IMAD.IADD R167, R77, 0x1, R166 ;  /* 0x000000014da77824 */ /* 0x000fe200078e02a6 */
[----:B------:R-:W-:Y:S02]  /*67e0*/  ISETP.NE.AND P1, PT, R189, 0x4, PT ;  /* 0x00000004bd00780c */ /* 0x000fe40003f25270 */
[----:B------:R-:W-:Y:S02]  /*67f0*/  SEL R3, RZ, 0x1, P0 ;  /* 0x00000001ff037807 */ /* 0x000fe40000000000 */
[----:B------:R-:W-:Y:S02]  /*6800*/  SEL R0, RZ, 0x1, P1 ;  /* 0x00000001ff007807 */ /* 0x000fe40000800000 */
[----:B------:R-:W-:Y:S02]  /*6810*/  LOP3.LUT R184, R184, R3, RZ, 0x3c, !PT ;  /* 0x00000003b8b87212 */ /* 0x000fe400078e3cff */
[----:B------:R-:W-:Y:S02]  /*6820*/  LOP3.LUT R185, R185, R0, RZ, 0x3c, !PT ;  /* 0x00000000b9b97212 */ /* 0x000fe400078e3cff */
[----:B------:R-:W-:Y:S02]  /*6830*/  @P2 R2UR UR36, R182 ;  /* 0x00000000b62422ca */ /* 0x000fe400000e0000 */
[----:B------:R-:W-:Y:S02]  /*6840*/  SEL R188, R188, RZ, P0 ;  /* 0x000000ffbcbc7207 */ /* 0x000fe40000000000 */
[----:B------:R-:W-:Y:S01]  /*6850*/  SEL R76, R189, RZ, P1 ;  /* 0x000000ffbd4c7207 */ /* 0x000fe20000800000 */
[----:B------:R-:W-:Y:S10]  /*6860*/  @P2 BRA `(.L_x_93) ;  /* 0xffffffdc00342947 */ /* 0x000ff4000383ffff */
[----:B------:R-:W-:Y:S05]  /*6870*/  EXIT ;  /* 0x000000000000794d */ /* 0x000fea0003800000 */
.L_x_19:
[----:B--2---:R2:W1:Y:S02]  /*6880*/  SYNCS.PHASECHK.TRANS64.TRYWAIT P0, [R3+URZ+0xc0], R2 ;  /* 0x0000c002030075a7 */ /* 0x00446400080011ff */
[----:B-1----:R-:W-:Y:S05]  /*6890*/  @!P0 NANOSLEEP.SYNCS 0x989680 ;  /* 0x009896800000895d */ /* 0x002fea0003900000 */
[----:B------:R-:W1:Y:S02]  /*68a0*/  @!P0 SYNCS.PHASECHK.TRANS64 P0, [R3+URZ+0xc0], R2 ;  /* 0x0000c002030085a7 */ /* 0x000e6400080010ff */
[----:B-1----:R-:W-:Y:S05]  /*68b0*/  @!P0 BRA `(.L_x_19) ;  /* 0xfffffffc00f08947 */ /* 0x002fea000383ffff */
[----:B------:R-:W-:Y:S05]  /*68c0*/  BRA `(.L_x_94) ;  /* 0xffffffac00287947 */ /* 0x000fea000383ffff */
.L_x_22:
[----:B-1----:R-:W-:-:S07]  /*68d0*/  MOV R2, UR33 ;  /* 0x0000002100027c02 */ /* 0x002fce0008000f00 */
.L_x_95:
[----:B-1----:R1:W2:Y:S02]  /*68e0*/  SYNCS.PHASECHK.TRANS64.TRYWAIT P0, [R2+URZ+0x18], R5 ;  /* 0x00001805020075a7 */ /* 0x0022a400080011ff */
[----:B--2---:R-:W-:Y:S05]  /*68f0*/  @!P0 NANOSLEEP.SYNCS 0x989680 ;  /* 0x009896800000895d */ /* 0x004fea0003900000 */
[----:B------:R-:W2:Y:S02]  /*6900*/  @!P0 SYNCS.PHASECHK.TRANS64 P0, [R2+URZ+0x18], R5 ;  /* 0x00001805020085a7 */ /* 0x000ea400080010ff */
[----:B--2---:R-:W-:Y:S05]  /*6910*/  @!P0 BRA `(.L_x_95) ;  /* 0xfffffffc00f08947 */ /* 0x004fea000383ffff */
[----:B------:R-:W-:Y:S05]  /*6920*/  BRA `(.L_x_21) ;  /* 0xffffffac00787947 */ /* 0x000fea000383ffff */
.L_x_28:
[----:B-1----:R-:W-:-:S07]  /*6930*/  MOV R2, UR17 ;  /* 0x0000001100027c02 */ /* 0x002fce0008000f00 */
.L_x_96:
[----:B-1----:R1:W2:Y:S02]  /*6940*/  SYNCS.PHASECHK.TRANS64.TRYWAIT P0, [R2+URZ+0x18], R5 ;  /* 0x00001805020075a7 */ /* 0x0022a400080011ff */
[----:B--2---:R-:W-:Y:S05]  /*6950*/  @!P0 NANOSLEEP.SYNCS 0x989680 ;  /* 0x009896800000895d */ /* 0x004fea0003900000 */
[----:B------:R-:W2:Y:S02]  /*6960*/  @!P0 SYNCS.PHASECHK.TRANS64 P0, [R2+URZ+0x18], R5 ;  /* 0x00001805020085a7 */ /* 0x000ea400080010ff */
[----:B--2---:R-:W-:Y:S05]  /*6970*/  @!P0 BRA `(.L_x_96) ;  /* 0xfffffffc00f08947 */ /* 0x004fea000383ffff */
[----:B------:R-:W-:Y:S05]  /*6980*/  BRA `(.L_x_27) ;  /* 0xffffffb000207947 */ /* 0x000fea000383ffff */
.L_x_32:
[----:B-1----:R1:W2:Y:S02]  /*6990*/  SYNCS.PHASECHK.TRANS64.TRYWAIT P0, [R2+URZ+0x50], R3 ;  /* 0x00005003020075a7 */ /* 0x0022a400080011ff */
[----:B--2---:R-:W-:Y:S05]  /*69a0*/  @!P0 NANOSLEEP.SYNCS 0x989680 ;  /* 0x009896800000895d */ /* 0x004fea0003900000 */
[----:B------:R-:W2:Y:S02]  /*69b0*/  @!P0 SYNCS.PHASECHK.TRANS64 P0, [R2+URZ+0x50], R3 ;  /* 0x00005003020085a7 */ /* 0x000ea400080010ff */
[----:B--2---:R-:W-:Y:S05]  /*69c0*/  @!P0 BRA `(.L_x_32) ;  /* 0xfffffffc00f08947 */ /* 0x004fea000383ffff */
[----:B------:R-:W-:Y:S05]  /*69d0*/  BRA `(.L_x_97) ;  /* 0xffffffb000b07947 */ /* 0x000fea000383ffff */
.L_x_36:
[----:B----4-:R-:W-:-:S07]  /*69e0*/  MOV R0, UR5 ;  /* 0x0000000500007c02 */ /* 0x010fce0008000f00 */
.L_x_98:
[----:B-1----:R1:W2:Y:S02]  /*69f0*/  SYNCS.PHASECHK.TRANS64.TRYWAIT P0, [R0+URZ], R3 ;  /* 0x00000003000075a7 */ /* 0x0022a400080011ff */
[----:B--2---:R-:W-:Y:S05]  /*6a00*/  @!P0 NANOSLEEP.SYNCS 0x989680 ;  /* 0x009896800000895d */ /* 0x004fea0003900000 */
[----:B------:R-:W2:Y:S02]  /*6a10*/  @!P0 SYNCS.PHASECHK.TRANS64 P0, [R0+URZ], R3 ;  /* 0x00000003000085a7 */ /* 0x000ea400080010ff */
[----:B--2---:R-:W-:Y:S05]  /*6a20*/  @!P0 BRA `(.L_x_98) ;  /* 0xfffffffc00f08947 */ /* 0x004fea000383ffff */
[----:B------:R-:W-:Y:S05]  /*6a30*/  BRA `(.L_x_99) ;  /* 0xffffffb800207947 */ /* 0x000fea000383ffff */
.L_x_37:
[----:B----4-:R-:W-:-:S07]  /*6a40*/  MOV R0, UR5 ;  /* 0x0000000500007c02 */ /* 0x010fce0008000f00 */
.L_x_100:
[----:B-1----:R1:W2:Y:S02]  /*6a50*/  SYNCS.PHASECHK.TRANS64.TRYWAIT P0, [R0+URZ], R3 ;  /* 0x00000003000075a7 */ /* 0x0022a400080011ff */
[----:B--2---:R-:W-:Y:S05]  /*6a60*/  @!P0 NANOSLEEP.SYNCS 0x989680 ;  /* 0x009896800000895d */ /* 0x004fea0003900000 */
[----:B------:R-:W2:Y:S02]  /*6a70*/  @!P0 SYNCS.PHASECHK.TRANS64 P0, [R0+URZ], R3 ;  /* 0x00000003000085a7 */ /* 0x000ea400080010ff */
[----:B--2---:R-:W-:Y:S05]  /*6a80*/  @!P0 BRA `(.L_x_100) ;  /* 0xfffffffc00f08947 */ /* 0x004fea000383ffff */
[----:B------:R-:W-:Y:S05]  /*6a90*/  BRA `(.L_x_101) ;  /* 0xffffffb8002c7947 */ /* 0x000fea000383ffff */
.L_x_40:
[----:B-1----:R1:W2:Y:S02]  /*6aa0*/  SYNCS.PHASECHK.TRANS64.TRYWAIT P0, [R0+URZ+0xb0], R5 ;  /* 0x0000b005000075a7 */ /* 0x0022a400080011ff */
[----:B--2---:R-:W-:Y:S05]  /*6ab0*/  @!P0 NANOSLEEP.SYNCS 0x989680 ;  /* 0x009896800000895d */ /* 0x004fea0003900000 */
[----:B------:R-:W2:Y:S02]  /*6ac0*/  @!P0 SYNCS.PHASECHK.TRANS64 P0, [R0+URZ+0xb0], R5 ;  /* 0x0000b005000085a7 */ /* 0x000ea400080010ff */
[----:B--2---:R-:W-:Y:S05]  /*6ad0*/  @!P0 BRA `(.L_x_40) ;  /* 0xfffffffc00f08947 */ /* 0x004fea000383ffff */
[----:B------:R-:W-:Y:S05]  /*6ae0*/  BRA `(.L_x_102) ;  /* 0xffffffb800887947 */ /* 0x000fea000383ffff */
.L_x_41:
[----:B------:R-:W-:-:S07]  /*6af0*/  MOV R0, UR5 ;  /* 0x0000000500007c02 */ /* 0x000fce0008000f00 */
.L_x_103:
[----:B-1----:R1:W2:Y:S02]  /*6b00*/  SYNCS.PHASECHK.TRANS64.TRYWAIT P0, [R0+URZ+0x60], R5 ;  /* 0x00006005000075a7 */ /* 0x0022a400080011ff */
[----:B--2---:R-:W-:Y:S05]  /*6b10*/  @!P0 NANOSLEEP.SYNCS 0x989680 ;  /* 0x009896800000895d */ /* 0x004fea0003900000 */
[----:B------:R-:W2:Y:S02]  /*6b20*/  @!P0 SYNCS.PHASECHK.TRANS64 P0, [R0+URZ+0x60], R5 ;  /* 0x00006005000085a7 */ /* 0x000ea400080010ff */
[----:B--2---:R-:W-:Y:S05]  /*6b30*/  @!P0 BRA `(.L_x_103) ;  /* 0xfffffffc00f08947 */ /* 0x004fea000383ffff */
[----:B------:R-:W-:Y:S05]  /*6b40*/  BRA `(.L_x_104) ;  /* 0xffffffb800987947 */ /* 0x000fea000383ffff */
.L_x_42:
[----:B-1----:R1:W2:Y:S02]  /*6b50*/  SYNCS.PHASECHK.TRANS64.TRYWAIT P1, [R0+URZ+0x50], R5 ;  /* 0x00005005000075a7 */ /* 0x0022a400080211ff */
[----:B--2---:R-:W-:Y:S05]  /*6b60*/  @!P1 NANOSLEEP.SYNCS 0x989680 ;  /* 0x009896800000995d */ /* 0x004fea0003900000 */
[----:B------:R-:W2:Y:S02]  /*6b70*/  @!P1 SYNCS.PHASECHK.TRANS64 P1, [R0+URZ+0x50], R5 ;  /* 0x00005005000095a7 */ /* 0x000ea400080210ff */
[----:B--2---:R-:W-:Y:S05]  /*6b80*/  @!P1 BRA `(.L_x_42) ;  /* 0xfffffffc00f09947 */ /* 0x004fea000383ffff */
[----:B------:R-:W-:Y:S05]  /*6b90*/  BRA `(.L_x_105) ;  /* 0xffffffb800c87947 */ /* 0x000fea000383ffff */
.L_x_45:
[----:B------:R-:W-:-:S07]  /*6ba0*/  MOV R0, UR5 ;  /* 0x0000000500007c02 */ /* 0x000fce0008000f00 */
.L_x_106:
[----:B-1----:R1:W2:Y:S02]  /*6bb0*/  SYNCS.PHASECHK.TRANS64.TRYWAIT P0, [R0+URZ+0x60], R3 ;  /* 0x00006003000075a7 */ /* 0x0022a400080011ff */
[----:B--2---:R-:W-:Y:S05]  /*6bc0*/  @!P0 NANOSLEEP.SYNCS 0x989680 ;  /* 0x009896800000895d */ /* 0x004fea0003900000 */
[----:B------:R-:W2:Y:S02]  /*6bd0*/  @!P0 SYNCS.PHASECHK.TRANS64 P0, [R0+URZ+0x60], R3 ;  /* 0x00006003000085a7 */ /* 0x000ea400080010ff */
[----:B--2---:R-:W-:Y:S05]  /*6be0*/  @!P0 BRA `(.L_x_106) ;  /* 0xfffffffc00f08947 */ /* 0x004fea000383ffff */
[----:B------:R-:W-:Y:S05]  /*6bf0*/  BRA `(.L_x_44) ;  /* 0xffffffbc001c7947 */ /* 0x000fea000383ffff */
.L_x_52:
[----:B-1----:R1:W2:Y:S02]  /*6c00*/  SYNCS.PHASECHK.TRANS64.TRYWAIT P1, [R0+URZ+0x50], R5 ;  /* 0x00005005000075a7 */ /* 0x0022a400080211ff */
[----:B--2---:R-:W-:Y:S05]  /*6c10*/  @!P1 NANOSLEEP.SYNCS 0x989680 ;  /* 0x009896800000995d */ /* 0x004fea0003900000 */
[----:B------:R-:W2:Y:S02]  /*6c20*/  @!P1 SYNCS.PHASECHK.TRANS64 P1, [R0+URZ+0x50], R5 ;  /* 0x00005005000095a7 */ /* 0x000ea400080210ff */
[----:B--2---:R-:W-:Y:S05]  /*6c30*/  @!P1 BRA `(.L_x_52) ;  /* 0xfffffffc00f09947 */ /* 0x004fea000383ffff */
[----:B------:R-:W-:Y:S05]  /*6c40*/  BRA `(.L_x_107) ;  /* 0xffffffc000747947 */ /* 0x000fea000383ffff */
.L_x_53:
[----:B------:R-:W-:-:S07]  /*6c50*/  MOV R3, UR9 ;  /* 0x0000000900037c02 */ /* 0x000fce0008000f00 */
.L_x_108:
[----:B-1----:R1:W2:Y:S02]  /*6c60*/  SYNCS.PHASECHK.TRANS64.TRYWAIT P0, [R3+URZ+0x90], R0 ;  /* 0x00009000030075a7 */ /* 0x0022a400080011ff */
[----:B--2---:R-:W-:Y:S05]  /*6c70*/  @!P0 NANOSLEEP.SYNCS 0x989680 ;  /* 0x009896800000895d */ /* 0x004fea0003900000 */
[----:B------:R-:W2:Y:S02]  /*6c80*/  @!P0 SYNCS.PHASECHK.TRANS64 P0, [R3+URZ+0x90], R0 ;  /* 0x00009000030085a7 */ /* 0x000ea400080010ff */
[----:B--2---:R-:W-:Y:S05]  /*6c90*/  @!P0 BRA `(.L_x_108) ;  /* 0xfffffffc00f08947 */ /* 0x004fea000383ffff */
[----:B------:R-:W-:Y:S05]  /*6ca0*/  BRA `(.L_x_109) ;  /* 0xffffffc000a87947 */ /* 0x000fea000383ffff */
.L_x_56:
[----:B------:R-:W-:Y:S07]  /*6cb0*/  MOV R0, UR7 ;  /* 0x0000000700007c02 */ /* 0x000fee0008000f00 */
.L_x_110:
[----:B-1----:R1:W2:Y:S02]  /*6cc0*/  SYNCS.PHASECHK.TRANS64.TRYWAIT P0, [R0+URZ], R3 ;  /* 0x00000003000075a7 */ /* 0x0022a400080011ff */
[----:B--2---:R-:W-:Y:S05]  /*6cd0*/  @!P0 NANOSLEEP.SYNCS 0x989680 ;  /* 0x009896800000895d */ /* 0x004fea0003900000 */
[----:B------:R-:W2:Y:S02]  /*6ce0*/  @!P0 SYNCS.PHASECHK.TRANS64 P0, [R0+URZ], R3 ;  /* 0x00000003000085a7 */ /* 0x000ea400080010ff */
[----:B--2---:R-:W-:Y:S05]  /*6cf0*/  @!P0 BRA `(.L_x_110) ;  /* 0xfffffffc00f08947 */ /* 0x004fea000383ffff */
[----:B------:R-:W-:Y:S05]  /*6d00*/  BRA `(.L_x_55) ;  /* 0xffffffc000c87947 */ /* 0x000fea000383ffff */
.L_x_59:
[----:B------:R-:W-:-:S07]  /*6d10*/  MOV R0, UR5 ;  /* 0x0000000500007c02 */ /* 0x000fce0008000f00 */
.L_x_111:
[----:B--2---:R2:W3:Y:S02]  /*6d20*/  SYNCS.PHASECHK.TRANS64.TRYWAIT P0, [R0+URZ], R3 ;  /* 0x00000003000075a7 */ /* 0x0044e400080011ff */
[----:B---3--:R-:W-:Y:S05]  /*6d30*/  @!P0 NANOSLEEP.SYNCS 0x989680 ;  /* 0x009896800000895d */ /* 0x008fea0003900000 */
[----:B------:R-:W3:Y:S02]  /*6d40*/  @!P0 SYNCS.PHASECHK.TRANS64 P0, [R0+URZ], R3 ;  /* 0x00000003000085a7 */ /* 0x000ee400080010ff */
[----:B---3--:R-:W-:Y:S05]  /*6d50*/  @!P0 BRA `(.L_x_111) ;  /* 0xfffffffc00f08947 */ /* 0x008fea000383ffff */
[----:B------:R-:W-:Y:S05]  /*6d60*/  BRA `(.L_x_112) ;  /* 0xffffffc400687947 */ /* 0x000fea000383ffff */
.L_x_60:
[----:B------:R-:W-:-:S07]  /*6d70*/  MOV R0, UR5 ;  /* 0x0000000500007c02 */ /* 0x000fce0008000f00 */
.L_x_113:
[----:B--2---:R2:W3:Y:S02]  /*6d80*/  SYNCS.PHASECHK.TRANS64.TRYWAIT P0, [R0+URZ], R3 ;  /* 0x00000003000075a7 */ /* 0x0044e400080011ff */
[----:B---3--:R-:W-:Y:S05]  /*6d90*/  @!P0 NANOSLEEP.SYNCS 0x989680 ;  /* 0x009896800000895d */ /* 0x008fea0003900000 */
[----:B------:R-:W3:Y:S02]  /*6da0*/  @!P0 SYNCS.PHASECHK.TRANS64 P0, [R0+URZ], R3 ;  /* 0x00000003000085a7 */ /* 0x000ee400080010ff */
[----:B---3--:R-:W-:Y:S05]  /*6db0*/  @!P0 BRA `(.L_x_113) ;  /* 0xfffffffc00f08947 */ /* 0x008fea000383ffff */
[----:B------:R-:W-:Y:S05]  /*6dc0*/  BRA `(.L_x_114) ;  /* 0xffffffc400747947 */ /* 0x000fea000383ffff */
.L_x_61:
[----:B------:R-:W-:-:S07]  /*6dd0*/  MOV R0, UR5 ;  /* 0x0000000500007c02 */ /* 0x000fce0008000f00 */
.L_x_115:
[----:B--2---:R2:W3:Y:S02]  /*6de0*/  SYNCS.PHASECHK.TRANS64.TRYWAIT P0, [R0+URZ], R3 ;  /* 0x00000003000075a7 */ /* 0x0044e400080011ff */
[----:B---3--:R-:W-:Y:S05]  /*6df0*/  @!P0 NANOSLEEP.SYNCS 0x989680 ;  /* 0x009896800000895d */ /* 0x008fea0003900000 */
[----:B------:R-:W3:Y:S02]  /*6e00*/  @!P0 SYNCS.PHASECHK.TRANS64 P0, [R0+URZ], R3 ;  /* 0x00000003000085a7 */ /* 0x000ee400080010ff */
[----:B---3--:R-:W-:Y:S05]  /*6e10*/  @!P0 BRA `(.L_x_115) ;  /* 0xfffffffc00f08947 */ /* 0x008fea000383ffff */
[----:B------:R-:W-:Y:S05]  /*6e20*/  BRA `(.L_x_116) ;  /* 0xffffffc400807947 */ /* 0x000fea000383ffff */
.L_x_62:
[----:B------:R-:W-:-:S07]  /*6e30*/  MOV R0, UR7 ;  /* 0x0000000700007c02 */ /* 0x000fce0008000f00 */
.L_x_117:
[----:B--2---:R2:W3:Y:S02]  /*6e40*/  SYNCS.PHASECHK.TRANS64.TRYWAIT P0, [R0+URZ], R3 ;  /* 0x00000003000075a7 */ /* 0x0044e400080011ff */
[----:B---3--:R-:W-:Y:S05]  /*6e50*/  @!P0 NANOSLEEP.SYNCS 0x989680 ;  /* 0x009896800000895d */ /* 0x008fea0003900000 */
[----:B------:R-:W3:Y:S02]  /*6e60*/  @!P0 SYNCS.PHASECHK.TRANS64 P0, [R0+URZ], R3 ;  /* 0x00000003000085a7 */ /* 0x000ee400080010ff */
[----:B---3--:R-:W-:Y:S05]  /*6e70*/  @!P0 BRA `(.L_x_117) ;  /* 0xfffffffc00f08947 */ /* 0x008fea000383ffff */
[----:B------:R-:W-:Y:S05]  /*6e80*/  BRA `(.L_x_118) ;  /* 0xffffffc4008c7947 */ /* 0x000fea000383ffff */
.L_x_67:
[----:B---3--:R3:W1:Y:S02]  /*6e90*/  SYNCS.PHASECHK.TRANS64.TRYWAIT P0, [R0+URZ+0x50], R3 ;  /* 0x00005003000075a7 */ /* 0x00866400080011ff */
[----:B-1----:R-:W-:Y:S05]  /*6ea0*/  @!P0 NANOSLEEP.SYNCS 0x989680 ;  /* 0x009896800000895d */ /* 0x002fea0003900000 */
[----:B------:R-:W1:Y:S02]  /*6eb0*/  @!P0 SYNCS.PHASECHK.TRANS64 P0, [R0+URZ+0x50], R3 ;  /* 0x00005003000085a7 */ /* 0x000e6400080010ff */
[----:B-1----:R-:W-:Y:S05]  /*6ec0*/  @!P0 BRA `(.L_x_67) ;  /* 0xfffffffc00f08947 */ /* 0x002fea000383ffff */
[----:B------:R-:W-:Y:S05]  /*6ed0*/  BRA `(.L_x_119) ;  /* 0xffffffc800887947 */ /* 0x000fea000383ffff */
.L_x_70:
[----:B------:R-:W-:Y:S07]  /*6ee0*/  MOV R0, UR6 ;  /* 0x0000000600007c02 */ /* 0x000fee0008000f00 */
.L_x_120:
[----:B-1----:R1:W3:Y:S02]  /*6ef0*/  SYNCS.PHASECHK.TRANS64.TRYWAIT P0, [R0+URZ+0x48], R3 ;  /* 0x00004803000075a7 */ /* 0x0022e400080011ff */
[----:B---3--:R-:W-:Y:S05]  /*6f00*/  @!P0 NANOSLEEP.SYNCS 0x989680 ;  /* 0x009896800000895d */ /* 0x008fea0003900000 */
[----:B------:R-:W3:Y:S02]  /*6f10*/  @!P0 SYNCS.PHASECHK.TRANS64 P0, [R0+URZ+0x48], R3 ;  /* 0x00004803000085a7 */ /* 0x000ee400080010ff */
[----:B---3--:R-:W-:Y:S05]  /*6f20*/  @!P0 BRA `(.L_x_120) ;  /* 0xfffffffc00f08947 */ /* 0x008fea000383ffff */
[----:B------:R-:W-:Y:S05]  /*6f30*/  BRA `(.L_x_69) ;  /* 0xffffffcc00747947 */ /* 0x000fea000383ffff */
.L_x_73:
[----:B------:R-:W-:Y:S07]  /*6f40*/  MOV R3, UR6 ;  /* 0x0000000600037c02 */ /* 0x000fee0008000f00 */
.L_x_121:
[----:B-1----:R1:W2:Y:S02]  /*6f50*/  SYNCS.PHASECHK.TRANS64.TRYWAIT P2, [R3+URZ+0x38], R26 ;  /* 0x0000381a030075a7 */ /* 0x0022a400080411ff */
[----:B--2---:R-:W-:Y:S05]  /*6f60*/  @!P2 NANOSLEEP.SYNCS 0x989680 ;  /* 0x009896800000a95d */ /* 0x004fea0003900000 */
[----:B------:R-:W2:Y:S02]  /*6f70*/  @!P2 SYNCS.PHASECHK.TRANS64 P2, [R3+URZ+0x38], R26 ;  /* 0x0000381a0300a5a7 */ /* 0x000ea400080410ff */
[----:B--2---:R-:W-:Y:S05]  /*6f80*/  @!P2 BRA `(.L_x_121) ;  /* 0xfffffffc00f0a947 */ /* 0x004fea000383ffff */
[----:B------:R-:W-:Y:S05]  /*6f90*/  BRA `(.L_x_122) ;  /* 0xffffffd000087947 */ /* 0x000fea000383ffff */
.L_x_76:
[----:B--2---:R2:W4:Y:S02]  /*6fa0*/  SYNCS.PHASECHK.TRANS64.TRYWAIT P0, [R0+URZ+0x50], R3 ;  /* 0x00005003000075a7 */ /* 0x00452400080011ff */
[----:B----4-:R-:W-:Y:S05]  /*6fb0*/  @!P0 NANOSLEEP.SYNCS 0x989680 ;  /* 0x009896800000895d */ /* 0x010fea0003900000 */
[----:B------:R-:W4:Y:S02]  /*6fc0*/  @!P0 SYNCS.PHASECHK.TRANS64 P0, [R0+URZ+0x50], R3 ;  /* 0x00005003000085a7 */ /* 0x000f2400080010ff */
[----:B----4-:R-:W-:Y:S05]  /*6fd0*/  @!P0 BRA `(.L_x_76) ;  /* 0xfffffffc00f08947 */ /* 0x010fea000383ffff */
[----:B------:R-:W-:Y:S05]  /*6fe0*/  BRA `(.L_x_123) ;  /* 0xffffffd400687947 */ /* 0x000fea000383ffff */
.L_x_87:
[----:B-1----:R-:W-:Y:S04]  /*6ff0*/  MOV R0, UR43 ;  /* 0x0000002b00007c02 */ /* 0x002fe80008000f00 */
[----:B------:R1:W2:Y:S03]  /*7000*/  SYNCS.PHASECHK.TRANS64.TRYWAIT P1, [R0+URZ+0x30], R3 ;  /* 0x00003003000075a7 */ /* 0x0002a600080211ff */
[----:B--2---:R-:W-:Y:S05]  /*7010*/  @!P1 NANOSLEEP.SYNCS 0x989680 ;  /* 0x009896800000995d */ /* 0x004fea0003900000 */
[----:B------:R-:W2:Y:S02]  /*7020*/  @!P1 SYNCS.PHASECHK.TRANS64 P1, [R0+URZ+0x30], R3 ;  /* 0x00003003000095a7 */ /* 0x000ea400080210ff */
[----:B--2---:R-:W-:Y:S05]  /*7030*/  @!P1 BRA `(.L_x_87) ;  /* 0xfffffffc00ec9947 */ /* 0x004fea000383ffff */
[----:B------:R-:W-:Y:S05]  /*7040*/  BRA `(.L_x_86) ;  /* 0xffffffe000647947 */ /* 0x000fea000383ffff */
.L_x_89:
[----:B------:R1:W1:Y:S02]  /*7050*/  SYNCS.PHASECHK.TRANS64.TRYWAIT P1, [R148+URZ+0x70], R5 ;  /* 0x00007005940075a7 */ /* 0x00026400080211ff */
[----:B-1----:R-:W-:Y:S05]  /*7060*/  @!P1 NANOSLEEP.SYNCS 0x989680 ;  /* 0x009896800000995d */ /* 0x002fea0003900000 */
[----:B------:R-:W1:Y:S02]  /*7070*/  @!P1 SYNCS.PHASECHK.TRANS64 P1, [R148+URZ+0x70], R5 ;  /* 0x00007005940095a7 */ /* 0x000e6400080210ff */
[----:B-1----:R-:W-:Y:S05]  /*7080*/  @!P1 BRA `(.L_x_89) ;  /* 0xfffffffc00f09947 */ /* 0x002fea000383ffff */
[----:B------:R-:W-:Y:S05]  /*7090*/  BRA `(.L_x_88) ;  /* 0xffffffe000a87947 */ /* 0x000fea000383ffff */
        .weak           $__internal_0_$__cuda_sm10x_tcgen05_guardrail_trap_col_being_dealloced_not_returned_by_alloc
        .type           $__internal_0_$__cuda_sm10x_tcgen05_guardrail_trap_col_being_dealloced_not_returned_by_alloc,@function
        .size           $__internal_0_$__cuda_sm10x_tcgen05_guardrail_trap_col_being_dealloced_not_returned_by_alloc,($__internal_1_$__cuda_sm10x_tcgen05_guardrail_trap_phase_invalid_during_alloc - $__internal_0_$__cuda_sm10x_tcgen05_guardrail_trap_col_being_dealloced_not_returned_by_alloc)
$__internal_0_$__cuda_sm10x_tcgen05_guardrail_trap_col_being_dealloced_not_returned_by_alloc:
[----:B------:R-:W-:Y:S05]  /*70a0*/  BPT.TRAP 0x1 ;  /* 0x000000040000795c */ /* 0x000fea0000300000 */
[----:B------:R-:W-:-:S04]  /*70b0*/  HFMA2 R3, -RZ, RZ, 0, 0 ;  /* 0x00000000ff037431 */ /* 0x000fc800000001ff */
[----:B------:R-:W-:Y:S05]  /*70c0*/  RET.REL.NODEC R2 `(_ZN7cutlass13device_kernelINS_4gemm6kernel13GemmUniversalIN4cute5tupleIJiiiiEEENS1_10collective13CollectiveMmaINS1_35MainloopSm100TmaUmmaWarpSpecializedILi3ELi2ELi4ENS5_IJNS4_1CILi1EEESB_SB_EEEEENS5_IJNSA_ILi128EEENSA_ILi64EEENSA_ILi32EEEEEEaNS5_IJlSB_lEEEaSI_NS4_8TiledMMAINS4_8MMA_AtomIJNS4_15SM100_MMA_S8_SSIaaiLi128ELi64ELNS4_4UMMA5MajorE0ELSN_0ELNSM_8SaturateE0EEEEEENS4_6LayoutISC_NS5_IJNSA_ILi0EEESS_SS_EEEEENS5_IJNS4_10UnderscoreESV_SV_EEEEENS4_13SM90_TMA_LOADENS4_14ComposedLayoutINS4_7SwizzleILi1ELi4ELi3EEENS4_18smem_ptr_flag_bitsILi8EEENSR_INS5_IJNSA_ILi8EEESG_EEENS5_IJSG_SB_EEEEEEEvNS4_8identityESY_S18_vS19_EENS_8epilogue10collective18CollectiveEpilogueINS1B_23Sm100TmaWarpSpecializedILi1ELi1ELi64ELb0ELb0EEEJSH_NS5_IJNSR_ISE_SB_EENSR_ISF_SB_EEEEEaSI_aSI_NS1B_6fusion15FusionCallbacksIS1F_NS1J_17LinearCombinationIaiaiLNS_15FloatRoundStyleE2EEESH_S1I_JEEENS4_5SM1004TMEM4LOAD26SM100_TMEM_LOAD_32dp32b64xESY_NSZ_INS10_ILi2ELi4ELi3EEES13_NSR_INS5_IJS14_SF_EEENS5_IJSF_SB_EEEEEEENS4_39AutoVectorizingCopyWithAssumedAlignmentILi128EEENS4_14SM90_TMA_STOREES1X_S1Z_S1Z_EEEvvEEEEvNT_6ParamsE) ;  /* 0xffffff8c02cc7950 */ /* 0x000fea0003c3ffff */
        .weak           $__internal_1_$__cuda_sm10x_tcgen05_guardrail_trap_phase_invalid_during_alloc
        .type           $__internal_1_$__cuda_sm10x_tcgen05_guardrail_trap_phase_invalid_during_alloc,@function
        .size           $__internal_1_$__cuda_sm10x_tcgen05_guardrail_trap_phase_invalid_during_alloc,($__internal_2_$__cuda_sm10x_tcgen05_guardrail_trap_unallocated_columns_being_dealloced - $__internal_1_$__cuda_sm10x_tcgen05_guardrail_trap_phase_invalid_during_alloc)
$__internal_1_$__cuda_sm10x_tcgen05_guardrail_trap_phase_invalid_during_alloc:
[----:B------:R-:W-:Y:S05]  /*70d0*/  BPT.TRAP 0x1 ;  /* 0x000000040000795c */ /* 0x000fea0000300000 */
[----:B------:R-:W-:-:S04]  /*70e0*/  MOV R3, 0x0 ;  /* 0x0000000000037802 */ /* 0x000fc80000000f00 */
[----:B------:R-:W-:Y:S05]  /*70f0*/  RET.REL.NODEC R2 `(_ZN7cutlass13device_kernelINS_4gemm6kernel13GemmUniversalIN4cute5tupleIJiiiiEEENS1_10collective13CollectiveMmaINS1_35MainloopSm100TmaUmmaWarpSpecializedILi3ELi2ELi4ENS5_IJNS4_1CILi1EEESB_SB_EEEEENS5_IJNSA_ILi128EEENSA_ILi64EEENSA_ILi32EEEEEEaNS5_IJlSB_lEEEaSI_NS4_8TiledMMAINS4_8MMA_AtomIJNS4_15SM100_MMA_S8_SSIaaiLi128ELi64ELNS4_4UMMA5MajorE0ELSN_0ELNSM_8SaturateE0EEEEEENS4_6LayoutISC_NS5_IJNSA_ILi0EEESS_SS_EEEEENS5_IJNS4_10UnderscoreESV_SV_EEEEENS4_13SM90_TMA_LOADENS4_14ComposedLayoutINS4_7SwizzleILi1ELi4ELi3EEENS4_18smem_ptr_flag_bitsILi8EEENSR_INS5_IJNSA_ILi8EEESG_EEENS5_IJSG_SB_EEEEEEEvNS4_8identityESY_S18_vS19_EENS_8epilogue10collective18CollectiveEpilogueINS1B_23Sm100TmaWarpSpecializedILi1ELi1ELi64ELb0ELb0EEEJSH_NS5_IJNSR_ISE_SB_EENSR_ISF_SB_EEEEEaSI_aSI_NS1B_6fusion15FusionCallbacksIS1F_NS1J_17LinearCombinationIaiaiLNS_15FloatRoundStyleE2EEESH_S1I_JEEENS4_5SM1004TMEM4LOAD26SM100_TMEM_LOAD_32dp32b64xESY_NSZ_INS10_ILi2ELi4ELi3EEES13_NSR_INS5_IJS14_SF_EEENS5_IJSF_SB_EEEEEEENS4_39AutoVectorizingCopyWithAssumedAlignmentILi128EEENS4_14SM90_TMA_STOREES1X_S1Z_S1Z_EEEvvEEEEvNT_6ParamsE) ;  /* 0xffffff8c02c07950 */ /* 0x000fea0003c3ffff */
        .weak           $__internal_2_$__cuda_sm10x_tcgen05_guardrail_trap_unallocated_columns_being_dealloced
        .type           $__internal_2_$__cuda_sm10x_tcgen05_guardrail_trap_unallocated_columns_being_dealloced,@function
        .size           $__internal_2_$__cuda_sm10x_tcgen05_guardrail_trap_unallocated_columns_being_dealloced,(.L_x_125 - $__internal_2_$__cuda_sm10x_tcgen05_guardrail_trap_unallocated_columns_being_dealloced)
$__internal_2_$__cuda_sm10x_tcgen05_guardrail_trap_unallocated_columns_being_dealloced:
[----:B------:R-:W-:Y:S05]  /*7100*/  BPT.TRAP 0x1 ;  /* 0x000000040000795c */ /* 0x000fea0000300000 */
[----:B------:R-:W-:-:S04]  /*7110*/  HFMA2 R3, -RZ, RZ, 0, 0 ;  /* 0x00000000ff037431 */ /* 0x000fc800000001ff */
[----:B------:R-:W-:Y:S05]  /*7120*/  RET.REL.NODEC R2 `(_ZN7cutlass13device_kernelINS_4gemm6kernel13GemmUniversalIN4cute5tupleIJiiiiEEENS1_10collective13CollectiveMmaINS1_35MainloopSm100TmaUmmaWarpSpecializedILi3ELi2ELi4ENS5_IJNS4_1CILi1EEESB_SB_EEEEENS5_IJNSA_ILi128EEENSA_ILi64EEENSA_ILi32EEEEEEaNS5_IJlSB_lEEEaSI_NS4_8TiledMMAINS4_8MMA_AtomIJNS4_15SM100_MMA_S8_SSIaaiLi128ELi64ELNS4_4UMMA5MajorE0ELSN_0ELNSM_8SaturateE0EEEEEENS4_6LayoutISC_NS5_IJNSA_ILi0EEESS_SS_EEEEENS5_IJNS4_10UnderscoreESV_SV_EEEEENS4_13SM90_TMA_LOADENS4_14ComposedLayoutINS4_7SwizzleILi1ELi4ELi3EEENS4_18smem_ptr_flag_bitsILi8EEENSR_INS5_IJNSA_ILi8EEESG_EEENS5_IJSG_SB_EEEEEEEvNS4_8identityESY_S18_vS19_EENS_8epilogue10collective18CollectiveEpilogueINS1B_23Sm100TmaWarpSpecializedILi1ELi1ELi64ELb0ELb0EEEJSH_NS5_IJNSR_ISE_SB_EENSR_ISF_SB_EEEEEaSI_aSI_NS1B_6fusion15FusionCallbacksIS1F_NS1J_17LinearCombinationIaiaiLNS_15FloatRoundStyleE2EEESH_S1I_JEEENS4_5SM1004TMEM4LOAD26SM100_TMEM_LOAD_32dp32b64xESY_NSZ_INS10_ILi2ELi4ELi3EEES13_NSR_INS5_IJS14_SF_EEENS5_IJSF_SB_EEEEEEENS4_39AutoVectorizingCopyWithAssumedAlignmentILi128EEENS4_14SM90_TMA_STOREES1X_S1Z_S1Z_EEEvvEEEEvNT_6ParamsE) ;  /* 0xffffff8c02b47950 */ /* 0x000fea0003c3ffff */
.L_x_124:
[----:B------:R-:W-:-:S00]  /*7130*/  BRA `(.L_x_124) ;  /* 0xfffffffc00fc7947 */ /* 0x000fc0000383ffff */
[----:B------:R-:W-:-:S00]  /*7140*/  NOP ;  /* 0x0000000000007918 */ /* 0x000fc00000000000 */
        /* <DEDUP_REMOVED lines=11> */
.L_x_125:


//--------------------- .nv.global.init           --------------------------
	.section	.nv.global.init,"aw",@progbits
.nv.global.init:
	.type		$str$27,@object
	.size		$str$27,($str$28 - $str$27)
$str$27:
        /*0000*/ 	.byte	0x28, 0x61, 0x64, 0x64, 0x72, 0x65, 0x73, 0x73, 0x20, 0x26, 0x20, 0x6d, 0x61, 0x73, 0x6b, 0x29
        /*0010*/ 	.byte	0x20, 0x3d, 0x3d, 0x20, 0x30, 0x00
	.type		$str$28,@object
	.size		$str$28,($str$26 - $str$28)
$str$28:
        /*0016*/ 	.byte	0x2f, 0x74, 0x6d, 0x70, 0x2f, 0x63, 0x75, 0x74, 0x6c, 0x61, 0x73, 0x73, 0x5f, 0x73, 0x77, 0x65
        /*0026*/ 	.byte	0x65, 0x70, 0x5f, 0x73, 0x72, 0x63, 0x2f, 0x69, 0x6e, 0x63, 0x6c, 0x75, 0x64, 0x65, 0x2f, 0x63
        /*0036*/ 	.byte	0x75, 0x74, 0x65, 0x2f, 0x70, 0x6f, 0x69, 0x6e, 0x74, 0x65, 0x72, 0x5f, 0x66, 0x6c, 0x61, 0x67
        /*0046*/ 	.byte	0x67, 0x65, 0x64, 0x2e, 0x68, 0x70, 0x70, 0x00
	.type		$str$26,@object
	.size		$str$26,($str$25 - $str$26)
$str$26:
        /*004e*/ 	.byte	0x2f, 0x74, 0x6d, 0x70, 0x2f, 0x63, 0x75, 0x74, 0x6c, 0x61, 0x73, 0x73, 0x5f, 0x73, 0x77, 0x65
        /*005e*/ 	.byte	0x65, 0x70, 0x5f, 0x73, 0x72, 0x63, 0x2f, 0x69, 0x6e, 0x63, 0x6c, 0x75, 0x64, 0x65, 0x2f, 0x63
        /*006e*/ 	.byte	0x75, 0x74, 0x65, 0x2f, 0x61, 0x74, 0x6f, 0x6d, 0x2f, 0x63, 0x6f, 0x70, 0x79, 0x5f, 0x74, 0x72
        /*007e*/ 	.byte	0x61, 0x69, 0x74, 0x73, 0x5f, 0x73, 0x6d, 0x31, 0x30, 0x30, 0x2e, 0x68, 0x70, 0x70, 0x00
	.type		$str$25,@object
	.size		$str$25,(__unnamed_1 - $str$25)
$str$25:
        /*008d*/ 	.byte	0x28, 0x28, 0x75, 0x69, 0x6e, 0x74, 0x33, 0x32, 0x5f, 0x74, 0x28, 0x74, 0x68, 0x72, 0x65, 0x61
        /*009d*/ 	.byte	0x64, 0x49, 0x64, 0x78, 0x2e, 0x78, 0x29, 0x20, 0x2f, 0x20, 0x33, 0x32, 0x29, 0x20, 0x25, 0x20
        /*00ad*/ 	.byte	0x34, 0x29, 0x20, 0x3d, 0x3d, 0x20, 0x28, 0x28, 0x28, 0x74, 0x6d, 0x65, 0x6d, 0x5f, 0x61, 0x64
        /*00bd*/ 	.byte	0x64, 0x72, 0x20, 0x3e, 0x3e, 0x20, 0x31, 0x36, 0x29, 0x20, 0x2f, 0x20, 0x33, 0x32, 0x29, 0x20
        /*00cd*/ 	.byte	0x25, 0x20, 0x34, 0x29, 0x00
	.type		__unnamed_1,@object
	.size		__unnamed_1,(__unnamed_2 - __unnamed_1)
__unnamed_1:
        /*00d2*/ 	.byte	0x61, 0x75, 0x74, 0x6f, 0x20, 0x63, 0x75, 0x74, 0x65, 0x3a, 0x3a, 0x61, 0x73, 0x5f, 0x70, 0x6f
        /* <DEDUP_REMOVED lines=24> */
        /*0262*/ 	.byte	0x5d, 0x00
	.type		__unnamed_2,@object
	.size		__unnamed_2,(.L_2 - __unnamed_2)
__unnamed_2:
        /* <DEDUP_REMOVED lines=42> */
        /*0504*/ 	.byte	0x43, 0x3c, 0x30, 0x3e, 0x3e, 0x3e, 0x3e, 0x5d, 0x00
.L_2:


//--------------------- .nv.shared._ZN7cutlass13device_kernelINS_4gemm6kernel13GemmUniversalIN4cute5tupleIJiiiiEEENS1_10collective13CollectiveMmaINS1_35MainloopSm100TmaUmmaWarpSpecializedILi3ELi2ELi4ENS5_IJNS4_1CILi1EEESB_SB_EEEEENS5_IJNSA_ILi128EEENSA_ILi64EEENSA_ILi32EEEEEEaNS5_IJlSB_lEEEaSI_NS4_8TiledMMAINS4_8MMA_AtomIJNS4_15SM100_MMA_S8_SSIaaiLi128ELi64ELNS4_4UMMA5MajorE0ELSN_0ELNSM_8SaturateE0EEEEEENS4_6LayoutISC_NS5_IJNSA_ILi0EEESS_SS_EEEEENS5_IJNS4_10UnderscoreESV_SV_EEEEENS4_13SM90_TMA_LOADENS4_14ComposedLayoutINS4_7SwizzleILi1ELi4ELi3EEENS4_18smem_ptr_flag_bitsILi8EEENSR_INS5_IJNSA_ILi8EEESG_EEENS5_IJSG_SB_EEEEEEEvNS4_8identityESY_S18_vS19_EENS_8epilogue10collective18CollectiveEpilogueINS1B_23Sm100TmaWarpSpecializedILi1ELi1ELi64ELb0ELb0EEEJSH_NS5_IJNSR_ISE_SB_EENSR_ISF_SB_EEEEEaSI_aSI_NS1B_6fusion15FusionCallbacksIS1F_NS1J_17LinearCombinationIaiaiLNS_15FloatRoundStyleE2EEESH_S1I_JEEENS4_5SM1004TMEM4LOAD26SM100_TMEM_LOAD_32dp32b64xESY_NSZ_INS10_ILi2ELi4ELi3EEES13_NSR_INS5_IJS14_SF_EEENS5_IJSF_SB_EEEEEEENS4_39AutoVectorizingCopyWithAssumedAlignmentILi128EEENS4_14SM90_TMA_STOREES1X_S1Z_S1Z_EEEvvEEEEvNT_6ParamsE --------------------------
	.section	.nv.shared._ZN7cutlass13device_kernelINS_4gemm6kernel13GemmUniversalIN4cute5tupleIJiiiiEEENS1_10collective13CollectiveMmaINS1_35MainloopSm100TmaUmmaWarpSpecializedILi3ELi2ELi4ENS5_IJNS4_1CILi1EEESB_SB_EEEEENS5_IJNSA_ILi128EEENSA_ILi64EEENSA_ILi32EEEEEEaNS5_IJlSB_lEEEaSI_NS4_8TiledMMAINS4_8MMA_AtomIJNS4_15SM100_MMA_S8_SSIaaiLi128ELi64ELNS4_4UMMA5MajorE0ELSN_0ELNSM_8SaturateE0EEEEEENS4_6LayoutISC_NS5_IJNSA_ILi0EEESS_SS_EEEEENS5_IJNS4_10UnderscoreESV_SV_EEEEENS4_13SM90_TMA_LOADENS4_14ComposedLayoutINS4_7SwizzleILi1ELi4ELi3EEENS4_18smem_ptr_flag_bitsILi8EEENSR_INS5_IJNSA_ILi8EEESG_EEENS5_IJSG_SB_EEEEEEEvNS4_8identityESY_S18_vS19_EENS_8epilogue10collective18CollectiveEpilogueINS1B_23Sm100TmaWarpSpecializedILi1ELi1ELi64ELb0ELb0EEEJSH_NS5_IJNSR_ISE_SB_EENSR_ISF_SB_EEEEEaSI_aSI_NS1B_6fusion15FusionCallbacksIS1F_NS1J_17LinearCombinationIaiaiLNS_15FloatRoundStyleE2EEESH_S1I_JEEENS4_5SM1004TMEM4LOAD26SM100_TMEM_LOAD_32dp32b64xESY_NSZ_INS10_ILi2ELi4ELi3EEES13_NSR_INS5_IJS14_SF_EEENS5_IJSF_SB_EEEEEEENS4_39AutoVectorizingCopyWithAssumedAlignmentILi128EEENS4_14SM90_TMA_STOREES1X_S1Z_S1Z_EEEvvEEEEvNT_6ParamsE,"aw",@nobits
	.sectionflags	@""
	.align	16
	.zero		1024


//--------------------- .nv.shared.reserved.0     --------------------------
	.section	.nv.shared.reserved.0,"aw",@nobits
	.weak		__nv_reservedSMEM_offset_0_alias
	.size		__nv_reservedSMEM_offset_0_alias, 0, 64
	.other		__nv_reservedSMEM_offset_0_alias,@"STO_CUDA_RESERVED_SHARED STV_DEFAULT"
__nv_reservedSMEM_offset_0_alias:
	.zero		0
.nv.shared.reserved.0:
	.zero		64
	.weak		__nv_reservedSMEM_tcgen05_partition
	.type		__nv_reservedSMEM_tcgen05_partition,@object
	.size		__nv_reservedSMEM_tcgen05_partition,(.L_0 - __nv_reservedSMEM_tcgen05_partition)
__nv_reservedSMEM_tcgen05_partition:
	.zero		32
.L_0:


//--------------------- .nv.global                --------------------------
	.section	.nv.global,"aw",@nobits
.nv.global:
	.type		_ZN40_INTERNAL_b2e3e927_4_k_cu_bc651fbb_330714cute1_E,@object
	.size		_ZN40_INTERNAL_b2e3e927_4_k_cu_bc651fbb_330714cute1_E,(_ZN40_INTERNAL_b2e3e927_4_k_cu_bc651fbb_330714cuda3std3__45__cpo6cbeginE - _ZN40_INTERNAL_b2e3e927_4_k_cu_bc651fbb_330714cute1_E)
_ZN40_INTERNAL_b2e3e927_4_k_cu_bc651fbb_330714cute1_E:
	.zero		1
	.type		_ZN40_INTERNAL_b2e3e927_4_k_cu_bc651fbb_330714cuda3std3__45__cpo6cbeginE,@object
	.size		_ZN40_INTERNAL_b2e3e927_4_k_cu_bc651fbb_330714cuda3std3__45__cpo6cbeginE,(_ZN40_INTERNAL_b2e3e927_4_k_cu_bc651fbb_330714cuda3std3__48in_placeE - _ZN40_INTERNAL_b2e3e927_4_k_cu_bc651fbb_330714cuda3std3__45__cpo6cbeginE)
_ZN40_INTERNAL_b2e3e927_4_k_cu_bc651fbb_330714cuda3std3__45__cpo6cbeginE:
	.zero		1
	.type		_ZN40_INTERNAL_b2e3e927_4_k_cu_bc651fbb_330714cuda3std3__48in_placeE,@object
	.size		_ZN40_INTERNAL_b2e3e927_4_k_cu_bc651fbb_330714cuda3std3__48in_placeE,(_ZN40_INTERNAL_b2e3e927_4_k_cu_bc651fbb_330714cuda3std6ranges3__45__cpo9iter_moveE - _ZN40_INTERNAL_b2e3e927_4_k_cu_bc651fbb_330714cuda3std3__48in_placeE)
_ZN40_INTERNAL_b2e3e927_4_k_cu_bc651fbb_330714cuda3std3__48in_placeE:
	.zero		1
	.type		_ZN40_INTERNAL_b2e3e927_4_k_cu_bc651fbb_330714cuda3std6ranges3__45__cpo9iter_moveE,@object
	.size		_ZN40_INTERNAL_b2e3e927_4_k_cu_bc651fbb_330714cuda3std6ranges3__45__cpo9iter_moveE,(_ZN40_INTERNAL_b2e3e927_4_k_cu_bc651fbb_330714cuda3std3__45__cpo5beginE - _ZN40_INTERNAL_b2e3e927_4_k_cu_bc651fbb_330714cuda3std6ranges3__45__cpo9iter_moveE)
_ZN40_INTERNAL_b2e3e927_4_k_cu_bc651fbb_330714cuda3std6ranges3__45__cpo9iter_moveE:
	.zero		1
	.type		_ZN40_INTERNAL_b2e3e927_4_k_cu_bc651fbb_330714cuda3std3__45__cpo5beginE,@object
	.size		_ZN40_INTERNAL_b2e3e927_4_k_cu_bc651fbb_330714cuda3std3__45__cpo5beginE,(_ZN40_INTERNAL_b2e3e927_4_k_cu_bc651fbb_330714cuda3std3__442_GLOBAL__N__b2e3e927_4_k_cu_bc651fbb_330716ignoreE - _ZN40_INTERNAL_b2e3e927_4_k_cu_bc651fbb_330714cuda3std3__45__cpo5beginE)
_ZN40_INTERNAL_b2e3e927_4_k_cu_bc651fbb_330714cuda3std3__45__cpo5beginE:
	.zero		1
	.type		_ZN40_INTERNAL_b2e3e927_4_k_cu_bc651fbb_330714cuda3std3__442_GLOBAL__N__b2e3e927_4_k_cu_bc651fbb_330716ignoreE,@object
	.size		_ZN40_INTERNAL_b2e3e927_4_k_cu_bc651fbb_330714cuda3std3__442_GLOBAL__N__b2e3e927_4_k_cu_bc651fbb_330716ignoreE,(_ZN40_INTERNAL_b2e3e927_4_k_cu_bc651fbb_330714cute7productE - _ZN40_INTERNAL_b2e3e927_4_k_cu_bc651fbb_330714cuda3std3__442_GLOBAL__N__b2e3e927_4_k_cu_bc651fbb_330716ignoreE)
_ZN40_INTERNAL_b2e3e927_4_k_cu_bc651fbb_330714cuda3std3__442_GLOBAL__N__b2e3e927_4_k_cu_bc651fbb_330716ignoreE:
	.zero		1
	.type		_ZN40_INTERNAL_b2e3e927_4_k_cu_bc651fbb_330714cute7productE,@object
	.size		_ZN40_INTERNAL_b2e3e927_4_k_cu_bc651fbb_330714cute7productE,(_ZN40_INTERNAL_b2e3e927_4_k_cu_bc651fbb_330714cuda3std3__45__cpo3endE - _ZN40_INTERNAL_b2e3e927_4_k_cu_bc651fbb_330714cute7productE)
_ZN40_INTERNAL_b2e3e927_4_k_cu_bc651fbb_330714cute7productE:
	.zero		1
	.type		_ZN40_INTERNAL_b2e3e927_4_k_cu_bc651fbb_330714cuda3std3__45__cpo3endE,@object
	.size		_ZN40_INTERNAL_b2e3e927_4_k_cu_bc651fbb_330714cuda3std3__45__cpo3endE,(_ZN40_INTERNAL_b2e3e927_4_k_cu_bc651fbb_330714cuda3std3__419piecewise_constructE - _ZN40_INTERNAL_b2e3e927_4_k_cu_bc651fbb_330714cuda3std3__45__cpo3endE)
_ZN40_INTERNAL_b2e3e927_4_k_cu_bc651fbb_330714cuda3std3__45__cpo3endE:
	.zero		1
	.type		_ZN40_INTERNAL_b2e3e927_4_k_cu_bc651fbb_330714cuda3std3__419piecewise_constructE,@object
	.size		_ZN40_INTERNAL_b2e3e927_4_k_cu_bc651fbb_330714cuda3std3__419piecewise_constructE,(_ZN40_INTERNAL_b2e3e927_4_k_cu_bc651fbb_330714cuda3std3__45__cpo4cendE - _ZN40_INTERNAL_b2e3e927_4_k_cu_bc651fbb_330714cuda3std3__419piecewise_constructE)
_ZN40_INTERNAL_b2e3e927_4_k_cu_bc651fbb_330714cuda3std3__419piecewise_constructE:
	.zero		1
	.type		_ZN40_INTERNAL_b2e3e927_4_k_cu_bc651fbb_330714cuda3std3__45__cpo4cendE,@object
	.size		_ZN40_INTERNAL_b2e3e927_4_k_cu_bc651fbb_330714cuda3std3__45__cpo4cendE,(_ZN40_INTERNAL_b2e3e927_4_k_cu_bc651fbb_330714cuda3std6ranges3__45__cpo4swapE - _ZN40_INTERNAL_b2e3e927_4_k_cu_bc651fbb_330714cuda3std3__45__cpo4cendE)
_ZN40_INTERNAL_b2e3e927_4_k_cu_bc651fbb_330714cuda3std3__45__cpo4cendE:
	.zero		1
	.type		_ZN40_INTERNAL_b2e3e927_4_k_cu_bc651fbb_330714cuda3std6ranges3__45__cpo4swapE,@object
	.size		_ZN40_INTERNAL_b2e3e927_4_k_cu_bc651fbb_330714cuda3std6ranges3__45__cpo4swapE,(.L_10 - _ZN40_INTERNAL_b2e3e927_4_k_cu_bc651fbb_330714cuda3std6ranges3__45__cpo4swapE)
_ZN40_INTERNAL_b2e3e927_4_k_cu_bc651fbb_330714cuda3std6ranges3__45__cpo4swapE:
	.zero		1
.L_10:


//--------------------- .nv.constant0._ZN7cutlass13device_kernelINS_4gemm6kernel13GemmUniversalIN4cute5tupleIJiiiiEEENS1_10collective13CollectiveMmaINS1_35MainloopSm100TmaUmmaWarpSpecializedILi3ELi2ELi4ENS5_IJNS4_1CILi1EEESB_SB_EEEEENS5_IJNSA_ILi128EEENSA_ILi64EEENSA_ILi32EEEEEEaNS5_IJlSB_lEEEaSI_NS4_8TiledMMAINS4_8MMA_AtomIJNS4_15SM100_MMA_S8_SSIaaiLi128ELi64ELNS4_4UMMA5MajorE0ELSN_0ELNSM_8SaturateE0EEEEEENS4_6LayoutISC_NS5_IJNSA_ILi0EEESS_SS_EEEEENS5_IJNS4_10UnderscoreESV_SV_EEEEENS4_13SM90_TMA_LOADENS4_14ComposedLayoutINS4_7SwizzleILi1ELi4ELi3EEENS4_18smem_ptr_flag_bitsILi8EEENSR_INS5_IJNSA_ILi8EEESG_EEENS5_IJSG_SB_EEEEEEEvNS4_8identityESY_S18_vS19_EENS_8epilogue10collective18CollectiveEpilogueINS1B_23Sm100TmaWarpSpecializedILi1ELi1ELi64ELb0ELb0EEEJSH_NS5_IJNSR_ISE_SB_EENSR_ISF_SB_EEEEEaSI_aSI_NS1B_6fusion15FusionCallbacksIS1F_NS1J_17LinearCombinationIaiaiLNS_15FloatRoundStyleE2EEESH_S1I_JEEENS4_5SM1004TMEM4LOAD26SM100_TMEM_LOAD_32dp32b64xESY_NSZ_INS10_ILi2ELi4ELi3EEES13_NSR_INS5_IJS14_SF_EEENS5_IJSF_SB_EEEEEEENS4_39AutoVectorizingCopyWithAssumedAlignmentILi128EEENS4_14SM90_TMA_STOREES1X_S1Z_S1Z_EEEvvEEEEvNT_6ParamsE --------------------------
	.section	.nv.constant0._ZN7cutlass13device_kernelINS_4gemm6kernel13GemmUniversalIN4cute5tupleIJiiiiEEENS1_10collective13CollectiveMmaINS1_35MainloopSm100TmaUmmaWarpSpecializedILi3ELi2ELi4ENS5_IJNS4_1CILi1EEESB_SB_EEEEENS5_IJNSA_ILi128EEENSA_ILi64EEENSA_ILi32EEEEEEaNS5_IJlSB_lEEEaSI_NS4_8TiledMMAINS4_8MMA_AtomIJNS4_15SM100_MMA_S8_SSIaaiLi128ELi64ELNS4_4UMMA5MajorE0ELSN_0ELNSM_8SaturateE0EEEEEENS4_6LayoutISC_NS5_IJNSA_ILi0EEESS_SS_EEEEENS5_IJNS4_10UnderscoreESV_SV_EEEEENS4_13SM90_TMA_LOADENS4_14ComposedLayoutINS4_7SwizzleILi1ELi4ELi3EEENS4_18smem_ptr_flag_bitsILi8EEENSR_INS5_IJNSA_ILi8EEESG_EEENS5_IJSG_SB_EEEEEEEvNS4_8identityESY_S18_vS19_EENS_8epilogue10collective18CollectiveEpilogueINS1B_23Sm100TmaWarpSpecializedILi1ELi1ELi64ELb0ELb0EEEJSH_NS5_IJNSR_ISE_SB_EENSR_ISF_SB_EEEEEaSI_aSI_NS1B_6fusion15FusionCallbacksIS1F_NS1J_17LinearCombinationIaiaiLNS_15FloatRoundStyleE2EEESH_S1I_JEEENS4_5SM1004TMEM4LOAD26SM100_TMEM_LOAD_32dp32b64xESY_NSZ_INS10_ILi2ELi4ELi3EEES13_NSR_INS5_IJS14_SF_EEENS5_IJSF_SB_EEEEEEENS4_39AutoVectorizingCopyWithAssumedAlignmentILi128EEENS4_14SM90_TMA_STOREES1X_S1Z_S1Z_EEEvvEEEEvNT_6ParamsE,"a",@progbits
	.sectionflags	@""
	.align	4
.nv.constant0._ZN7cutlass13device_kernelINS_4gemm6kernel13GemmUniversalIN4cute5tupleIJiiiiEEENS1_10collective13CollectiveMmaINS1_35MainloopSm100TmaUmmaWarpSpecializedILi3ELi2ELi4ENS5_IJNS4_1CILi1EEESB_SB_EEEEENS5_IJNSA_ILi128EEENSA_ILi64EEENSA_ILi32EEEEEEaNS5_IJlSB_lEEEaSI_NS4_8TiledMMAINS4_8MMA_AtomIJNS4_15SM100_MMA_S8_SSIaaiLi128ELi64ELNS4_4UMMA5MajorE0ELSN_0ELNSM_8SaturateE0EEEEEENS4_6LayoutISC_NS5_IJNSA_ILi0EEESS_SS_EEEEENS5_IJNS4_10UnderscoreESV_SV_EEEEENS4_13SM90_TMA_LOADENS4_14ComposedLayoutINS4_7SwizzleILi1ELi4ELi3EEENS4_18smem_ptr_flag_bitsILi8EEENSR_INS5_IJNSA_ILi8EEESG_EEENS5_IJSG_SB_EEEEEEEvNS4_8identityESY_S18_vS19_EENS_8epilogue10collective18CollectiveEpilogueINS1B_23Sm100TmaWarpSpecializedILi1ELi1ELi64ELb0ELb0EEEJSH_NS5_IJNSR_ISE_SB_EENSR_ISF_SB_EEEEEaSI_aSI_NS1B_6fusion15FusionCallbacksIS1F_NS1J_17LinearCombinationIaiaiLNS_15FloatRoundStyleE2EEESH_S1I_JEEENS4_5SM1004TMEM4LOAD26SM100_TMEM_LOAD_32dp32b64xESY_NSZ_INS10_ILi2ELi4ELi3EEES13_NSR_INS5_IJS14_SF_EEENS5_IJSF_SB_EEEEEEENS4_39AutoVectorizingCopyWithAssumedAlignmentILi128EEENS4_14SM90_TMA_STOREES1X_S1Z_S1Z_EEEvvEEEEvNT_6ParamsE:
	.zero		2944


//--------------------- SYMBOLS --------------------------

	.type		.nv.reservedSmem.offset0,@object
	.size		.nv.reservedSmem.offset0,0x4
	.type		.nv.reservedSmem.cap,@object
	.size		.nv.reservedSmem.cap,0x4
	.type		__assertfail,@function
